//
// Generated by NVIDIA NVVM Compiler
//
// Compiler Build ID: CL-36424714
// Cuda compilation tools, release 13.0, V13.0.88
// Based on NVVM 20.0.0
//

.version 9.0
.target sm_100
.address_size 64

.extern .func  (.param .b32 func_retval0) vprintf
(
	.param .b64 vprintf_param_0,
	.param .b64 vprintf_param_1
)
;
.global .align 1 .b8 $str[17] = {70, 111, 117, 110, 100, 32, 112, 97, 115, 115, 119, 111, 114, 100, 33, 10};
.global .align 1 .b8 $str$1[32] = {80, 97, 115, 115, 119, 111, 114, 100, 32, 105, 110, 32, 100, 101, 99, 105, 109, 97, 108, 32, 98, 97, 115, 101, 58, 32, 37, 108, 108, 105, 10};
.global .align 1 .b8 $str$2[20] = {70, 111, 117, 110, 100, 32, 112, 97, 115, 115, 119, 111, 114, 100, 58, 32, 37, 115, 10};

.func  (.param .b64 func_retval0) _Z6my_powxi(
	.param .b32 _Z6my_powxi_param_0
)
{
	.reg .pred 	%p<6>;
	.reg .b32 	%r<12>;
	.reg .b64 	%rd<17>;

	ld.param.u32 	%r8, [_Z6my_powxi_param_0];
	setp.eq.s32 	%p1, %r8, 0;
	mov.b64 	%rd16, 1;
	@%p1 bra 	$L__BB0_7;
	and.b32  	%r1, %r8, 3;
	setp.lt.u32 	%p2, %r8, 4;
	mov.b64 	%rd16, 1;
	@%p2 bra 	$L__BB0_4;
	and.b32  	%r9, %r8, -4;
	neg.s32 	%r10, %r9;
	mov.b64 	%rd16, 1;
$L__BB0_3:
	mul.lo.s64 	%rd16, %rd16, 33362176;
	add.s32 	%r10, %r10, 4;
	setp.ne.s32 	%p3, %r10, 0;
	@%p3 bra 	$L__BB0_3;
$L__BB0_4:
	setp.eq.s32 	%p4, %r1, 0;
	@%p4 bra 	$L__BB0_7;
	neg.s32 	%r11, %r1;
$L__BB0_6:
	.pragma "nounroll";
	mul.lo.s64 	%rd16, %rd16, 76;
	add.s32 	%r11, %r11, 1;
	setp.ne.s32 	%p5, %r11, 0;
	@%p5 bra 	$L__BB0_6;
$L__BB0_7:
	st.param.b64 	[func_retval0], %rd16;
	ret;

}
	// .globl	_Z10bruteForcePc
.visible .entry _Z10bruteForcePc(
	.param .u64 .ptr .align 1 _Z10bruteForcePc_param_0
)
{
	.local .align 16 .b8 	__local_depot1[112];
	.reg .b64 	%SP;
	.reg .b64 	%SPL;
	.reg .pred 	%p<24>;
	.reg .b16 	%rs<5>;
	.reg .b32 	%r<158>;
	.reg .b64 	%rd<264>;

	mov.u64 	%SPL, __local_depot1;
	cvta.local.u64 	%SP, %SPL;
	ld.param.u64 	%rd39, [_Z10bruteForcePc_param_0];
	cvta.to.global.u64 	%rd1, %rd39;
	add.u64 	%rd2, %SPL, 0;
	add.u64 	%rd41, %SP, 80;
	add.u64 	%rd3, %SPL, 80;
	add.u64 	%rd42, %SP, 104;
	add.u64 	%rd4, %SPL, 104;
	mov.u32 	%r41, %ctaid.x;
	mov.u32 	%r1, %ntid.x;
	mov.u32 	%r42, %tid.x;
	mad.lo.s32 	%r43, %r41, %r1, %r42;
	cvt.u64.u32 	%rd261, %r43;
	mov.b32 	%r144, 0;
	mov.b32 	%r143, -7;
$L__BB1_1:
	mov.u32 	%r3, %r144;
	mov.u32 	%r151, %r143;
	cvt.u64.u32 	%rd43, %r3;
	add.s64 	%rd44, %rd1, %rd43;
	ld.global.u8 	%rs1, [%rd44];
	setp.ne.s16 	%p1, %rs1, 0;
	add.s32 	%r144, %r3, 1;
	add.s32 	%r143, %r151, 1;
	@%p1 bra 	$L__BB1_1;
	setp.eq.s32 	%p2, %r3, 0;
	mov.b64 	%rd260, 0;
	@%p2 bra 	$L__BB1_28;
	and.b32  	%r6, %r3, 15;
	setp.lt.u32 	%p3, %r3, 16;
	mov.b32 	%r145, 0;
	@%p3 bra 	$L__BB1_6;
	and.b32  	%r145, %r3, 2147483632;
	and.b32  	%r45, %r3, -16;
	neg.s32 	%r149, %r45;
	add.s64 	%rd251, %rd1, 7;
	add.s64 	%rd250, %rd2, 32;
$L__BB1_5:
	.pragma "nounroll";
	ld.global.s8 	%r46, [%rd251+-7];
	add.s32 	%r47, %r46, -47;
	ld.global.s8 	%r48, [%rd251+-6];
	add.s32 	%r49, %r48, -47;
	ld.global.s8 	%r50, [%rd251+-5];
	add.s32 	%r51, %r50, -47;
	ld.global.s8 	%r52, [%rd251+-4];
	add.s32 	%r53, %r52, -47;
	st.local.v4.u32 	[%rd250+-32], {%r47, %r49, %r51, %r53};
	ld.global.s8 	%r54, [%rd251+-3];
	add.s32 	%r55, %r54, -47;
	ld.global.s8 	%r56, [%rd251+-2];
	add.s32 	%r57, %r56, -47;
	ld.global.s8 	%r58, [%rd251+-1];
	add.s32 	%r59, %r58, -47;
	ld.global.s8 	%r60, [%rd251];
	add.s32 	%r61, %r60, -47;
	st.local.v4.u32 	[%rd250+-16], {%r55, %r57, %r59, %r61};
	ld.global.s8 	%r62, [%rd251+1];
	add.s32 	%r63, %r62, -47;
	ld.global.s8 	%r64, [%rd251+2];
	add.s32 	%r65, %r64, -47;
	ld.global.s8 	%r66, [%rd251+3];
	add.s32 	%r67, %r66, -47;
	ld.global.s8 	%r68, [%rd251+4];
	add.s32 	%r69, %r68, -47;
	st.local.v4.u32 	[%rd250], {%r63, %r65, %r67, %r69};
	ld.global.s8 	%r70, [%rd251+5];
	add.s32 	%r71, %r70, -47;
	ld.global.s8 	%r72, [%rd251+6];
	add.s32 	%r73, %r72, -47;
	ld.global.s8 	%r74, [%rd251+7];
	add.s32 	%r75, %r74, -47;
	ld.global.s8 	%r76, [%rd251+8];
	add.s32 	%r77, %r76, -47;
	st.local.v4.u32 	[%rd250+16], {%r71, %r73, %r75, %r77};
	add.s32 	%r149, %r149, 16;
	add.s64 	%rd251, %rd251, 16;
	add.s64 	%rd250, %rd250, 64;
	setp.eq.s32 	%p4, %r149, 0;
	@%p4 bra 	$L__BB1_6;
	bra.uni 	$L__BB1_5;
$L__BB1_6:
	setp.eq.s32 	%p5, %r6, 0;
	@%p5 bra 	$L__BB1_15;
	and.b32  	%r10, %r3, 7;
	setp.lt.u32 	%p6, %r6, 8;
	@%p6 bra 	$L__BB1_9;
	cvt.u64.u32 	%rd46, %r145;
	add.s64 	%rd47, %rd1, %rd46;
	ld.global.s8 	%r78, [%rd47];
	add.s32 	%r79, %r78, -47;
	mul.wide.u32 	%rd48, %r145, 4;
	add.s64 	%rd49, %rd2, %rd48;
	st.local.u32 	[%rd49], %r79;
	ld.global.s8 	%r80, [%rd47+1];
	add.s32 	%r81, %r80, -47;
	st.local.u32 	[%rd49+4], %r81;
	ld.global.s8 	%r82, [%rd47+2];
	add.s32 	%r83, %r82, -47;
	st.local.u32 	[%rd49+8], %r83;
	ld.global.s8 	%r84, [%rd47+3];
	add.s32 	%r85, %r84, -47;
	st.local.u32 	[%rd49+12], %r85;
	ld.global.s8 	%r86, [%rd47+4];
	add.s32 	%r87, %r86, -47;
	st.local.u32 	[%rd49+16], %r87;
	ld.global.s8 	%r88, [%rd47+5];
	add.s32 	%r89, %r88, -47;
	st.local.u32 	[%rd49+20], %r89;
	ld.global.s8 	%r90, [%rd47+6];
	add.s32 	%r91, %r90, -47;
	st.local.u32 	[%rd49+24], %r91;
	ld.global.s8 	%r92, [%rd47+7];
	add.s32 	%r93, %r92, -47;
	st.local.u32 	[%rd49+28], %r93;
	add.s32 	%r145, %r145, 8;
$L__BB1_9:
	setp.eq.s32 	%p7, %r10, 0;
	@%p7 bra 	$L__BB1_15;
	setp.lt.u32 	%p8, %r10, 4;
	@%p8 bra 	$L__BB1_12;
	cvt.u64.u32 	%rd50, %r145;
	add.s64 	%rd51, %rd1, %rd50;
	ld.global.s8 	%r94, [%rd51];
	add.s32 	%r95, %r94, -47;
	mul.wide.u32 	%rd52, %r145, 4;
	add.s64 	%rd53, %rd2, %rd52;
	st.local.u32 	[%rd53], %r95;
	ld.global.s8 	%r96, [%rd51+1];
	add.s32 	%r97, %r96, -47;
	st.local.u32 	[%rd53+4], %r97;
	ld.global.s8 	%r98, [%rd51+2];
	add.s32 	%r99, %r98, -47;
	st.local.u32 	[%rd53+8], %r99;
	ld.global.s8 	%r100, [%rd51+3];
	add.s32 	%r101, %r100, -47;
	st.local.u32 	[%rd53+12], %r101;
	add.s32 	%r145, %r145, 4;
$L__BB1_12:
	and.b32  	%r102, %r3, 3;
	setp.eq.s32 	%p9, %r102, 0;
	@%p9 bra 	$L__BB1_15;
	cvt.u64.u32 	%rd54, %r145;
	mul.wide.u32 	%rd55, %r145, 4;
	add.s64 	%rd249, %rd2, %rd55;
	add.s64 	%rd248, %rd1, %rd54;
	neg.s32 	%r148, %r102;
$L__BB1_14:
	.pragma "nounroll";
	ld.global.s8 	%r104, [%rd248];
	add.s32 	%r105, %r104, -47;
	st.local.u32 	[%rd249], %r105;
	add.s64 	%rd249, %rd249, 4;
	add.s64 	%rd248, %rd248, 1;
	add.s32 	%r148, %r148, 1;
	setp.ne.s32 	%p10, %r148, 0;
	@%p10 bra 	$L__BB1_14;
$L__BB1_15:
	setp.lt.u32 	%p11, %r3, 16;
	mov.b64 	%rd260, 0;
	mov.u32 	%r153, %r3;
	@%p11 bra 	$L__BB1_19;
	and.b32  	%r106, %r3, -16;
	neg.s32 	%r150, %r106;
	mov.b64 	%rd260, 0;
$L__BB1_17:
	.pragma "nounroll";
	add.s32 	%r107, %r151, 6;
	mul.wide.u32 	%rd59, %r107, 4;
	add.s64 	%rd60, %rd2, %rd59;
	ld.local.s32 	%rd61, [%rd60];
	{ // callseq 0, 0
	.param .b32 param0;
	st.param.b32 	[param0], %r107;
	.param .b64 retval0;
	call.uni (retval0), 
	_Z6my_powxi, 
	(
	param0
	);
	ld.param.b64 	%rd62, [retval0];
	} // callseq 0
	mad.lo.s64 	%rd64, %rd62, %rd61, %rd260;
	add.s32 	%r108, %r151, 5;
	mul.wide.u32 	%rd65, %r108, 4;
	add.s64 	%rd66, %rd2, %rd65;
	ld.local.s32 	%rd67, [%rd66];
	{ // callseq 1, 0
	.param .b32 param0;
	st.param.b32 	[param0], %r108;
	.param .b64 retval0;
	call.uni (retval0), 
	_Z6my_powxi, 
	(
	param0
	);
	ld.param.b64 	%rd68, [retval0];
	} // callseq 1
	mad.lo.s64 	%rd70, %rd68, %rd67, %rd64;
	add.s32 	%r109, %r151, 4;
	mul.wide.u32 	%rd71, %r109, 4;
	add.s64 	%rd72, %rd2, %rd71;
	ld.local.s32 	%rd73, [%rd72];
	{ // callseq 2, 0
	.param .b32 param0;
	st.param.b32 	[param0], %r109;
	.param .b64 retval0;
	call.uni (retval0), 
	_Z6my_powxi, 
	(
	param0
	);
	ld.param.b64 	%rd74, [retval0];
	} // callseq 2
	mad.lo.s64 	%rd76, %rd74, %rd73, %rd70;
	add.s32 	%r110, %r151, 3;
	mul.wide.u32 	%rd77, %r110, 4;
	add.s64 	%rd78, %rd2, %rd77;
	ld.local.s32 	%rd79, [%rd78];
	{ // callseq 3, 0
	.param .b32 param0;
	st.param.b32 	[param0], %r110;
	.param .b64 retval0;
	call.uni (retval0), 
	_Z6my_powxi, 
	(
	param0
	);
	ld.param.b64 	%rd80, [retval0];
	} // callseq 3
	mad.lo.s64 	%rd82, %rd80, %rd79, %rd76;
	add.s32 	%r111, %r151, 2;
	mul.wide.u32 	%rd83, %r111, 4;
	add.s64 	%rd84, %rd2, %rd83;
	ld.local.s32 	%rd85, [%rd84];
	{ // callseq 4, 0
	.param .b32 param0;
	st.param.b32 	[param0], %r111;
	.param .b64 retval0;
	call.uni (retval0), 
	_Z6my_powxi, 
	(
	param0
	);
	ld.param.b64 	%rd86, [retval0];
	} // callseq 4
	mad.lo.s64 	%rd88, %rd86, %rd85, %rd82;
	add.s32 	%r112, %r151, 1;
	mul.wide.u32 	%rd89, %r112, 4;
	add.s64 	%rd90, %rd2, %rd89;
	ld.local.s32 	%rd91, [%rd90];
	{ // callseq 5, 0
	.param .b32 param0;
	st.param.b32 	[param0], %r112;
	.param .b64 retval0;
	call.uni (retval0), 
	_Z6my_powxi, 
	(
	param0
	);
	ld.param.b64 	%rd92, [retval0];
	} // callseq 5
	mad.lo.s64 	%rd94, %rd92, %rd91, %rd88;
	add.s32 	%r113, %r151, -9;
	mul.wide.u32 	%rd95, %r151, 4;
	add.s64 	%rd96, %rd2, %rd95;
	ld.local.s32 	%rd97, [%rd96];
	{ // callseq 6, 0
	.param .b32 param0;
	st.param.b32 	[param0], %r151;
	.param .b64 retval0;
	call.uni (retval0), 
	_Z6my_powxi, 
	(
	param0
	);
	ld.param.b64 	%rd98, [retval0];
	} // callseq 6
	mad.lo.s64 	%rd100, %rd98, %rd97, %rd94;
	add.s32 	%r114, %r151, -1;
	mul.wide.u32 	%rd101, %r114, 4;
	add.s64 	%rd102, %rd2, %rd101;
	ld.local.s32 	%rd103, [%rd102];
	{ // callseq 7, 0
	.param .b32 param0;
	st.param.b32 	[param0], %r114;
	.param .b64 retval0;
	call.uni (retval0), 
	_Z6my_powxi, 
	(
	param0
	);
	ld.param.b64 	%rd104, [retval0];
	} // callseq 7
	mad.lo.s64 	%rd106, %rd104, %rd103, %rd100;
	add.s32 	%r115, %r151, -2;
	mul.wide.u32 	%rd107, %r115, 4;
	add.s64 	%rd108, %rd2, %rd107;
	ld.local.s32 	%rd109, [%rd108];
	{ // callseq 8, 0
	.param .b32 param0;
	st.param.b32 	[param0], %r115;
	.param .b64 retval0;
	call.uni (retval0), 
	_Z6my_powxi, 
	(
	param0
	);
	ld.param.b64 	%rd110, [retval0];
	} // callseq 8
	mad.lo.s64 	%rd112, %rd110, %rd109, %rd106;
	add.s32 	%r116, %r151, -3;
	mul.wide.u32 	%rd113, %r116, 4;
	add.s64 	%rd114, %rd2, %rd113;
	ld.local.s32 	%rd115, [%rd114];
	{ // callseq 9, 0
	.param .b32 param0;
	st.param.b32 	[param0], %r116;
	.param .b64 retval0;
	call.uni (retval0), 
	_Z6my_powxi, 
	(
	param0
	);
	ld.param.b64 	%rd116, [retval0];
	} // callseq 9
	mad.lo.s64 	%rd118, %rd116, %rd115, %rd112;
	add.s32 	%r117, %r151, -4;
	mul.wide.u32 	%rd119, %r117, 4;
	add.s64 	%rd120, %rd2, %rd119;
	ld.local.s32 	%rd121, [%rd120];
	{ // callseq 10, 0
	.param .b32 param0;
	st.param.b32 	[param0], %r117;
	.param .b64 retval0;
	call.uni (retval0), 
	_Z6my_powxi, 
	(
	param0
	);
	ld.param.b64 	%rd122, [retval0];
	} // callseq 10
	mad.lo.s64 	%rd124, %rd122, %rd121, %rd118;
	add.s32 	%r118, %r151, -5;
	mul.wide.u32 	%rd125, %r118, 4;
	add.s64 	%rd126, %rd2, %rd125;
	ld.local.s32 	%rd127, [%rd126];
	{ // callseq 11, 0
	.param .b32 param0;
	st.param.b32 	[param0], %r118;
	.param .b64 retval0;
	call.uni (retval0), 
	_Z6my_powxi, 
	(
	param0
	);
	ld.param.b64 	%rd128, [retval0];
	} // callseq 11
	mad.lo.s64 	%rd130, %rd128, %rd127, %rd124;
	add.s32 	%r119, %r151, -6;
	mul.wide.u32 	%rd131, %r119, 4;
	add.s64 	%rd132, %rd2, %rd131;
	ld.local.s32 	%rd133, [%rd132];
	{ // callseq 12, 0
	.param .b32 param0;
	st.param.b32 	[param0], %r119;
	.param .b64 retval0;
	call.uni (retval0), 
	_Z6my_powxi, 
	(
	param0
	);
	ld.param.b64 	%rd134, [retval0];
	} // callseq 12
	mad.lo.s64 	%rd136, %rd134, %rd133, %rd130;
	add.s32 	%r120, %r151, -7;
	mul.wide.u32 	%rd137, %r120, 4;
	add.s64 	%rd138, %rd2, %rd137;
	ld.local.s32 	%rd139, [%rd138];
	{ // callseq 13, 0
	.param .b32 param0;
	st.param.b32 	[param0], %r120;
	.param .b64 retval0;
	call.uni (retval0), 
	_Z6my_powxi, 
	(
	param0
	);
	ld.param.b64 	%rd140, [retval0];
	} // callseq 13
	mad.lo.s64 	%rd142, %rd140, %rd139, %rd136;
	add.s32 	%r121, %r151, -8;
	mul.wide.u32 	%rd143, %r121, 4;
	add.s64 	%rd144, %rd2, %rd143;
	ld.local.s32 	%rd145, [%rd144];
	{ // callseq 14, 0
	.param .b32 param0;
	st.param.b32 	[param0], %r121;
	.param .b64 retval0;
	call.uni (retval0), 
	_Z6my_powxi, 
	(
	param0
	);
	ld.param.b64 	%rd146, [retval0];
	} // callseq 14
	mad.lo.s64 	%rd148, %rd146, %rd145, %rd142;
	mul.wide.u32 	%rd149, %r113, 4;
	add.s64 	%rd150, %rd2, %rd149;
	ld.local.s32 	%rd151, [%rd150];
	{ // callseq 15, 0
	.param .b32 param0;
	st.param.b32 	[param0], %r113;
	.param .b64 retval0;
	call.uni (retval0), 
	_Z6my_powxi, 
	(
	param0
	);
	ld.param.b64 	%rd152, [retval0];
	} // callseq 15
	mad.lo.s64 	%rd260, %rd152, %rd151, %rd148;
	add.s32 	%r151, %r151, -16;
	add.s32 	%r150, %r150, 16;
	setp.ne.s32 	%p12, %r150, 0;
	@%p12 bra 	$L__BB1_17;
	add.s32 	%r153, %r151, 7;
$L__BB1_19:
	setp.eq.s32 	%p13, %r6, 0;
	@%p13 bra 	$L__BB1_28;
	and.b32  	%r27, %r3, 7;
	setp.lt.u32 	%p14, %r6, 8;
	@%p14 bra 	$L__BB1_22;
	add.s32 	%r122, %r153, -1;
	mul.wide.u32 	%rd155, %r122, 4;
	add.s64 	%rd156, %rd2, %rd155;
	ld.local.s32 	%rd157, [%rd156];
	{ // callseq 16, 0
	.param .b32 param0;
	st.param.b32 	[param0], %r122;
	.param .b64 retval0;
	call.uni (retval0), 
	_Z6my_powxi, 
	(
	param0
	);
	ld.param.b64 	%rd158, [retval0];
	} // callseq 16
	mad.lo.s64 	%rd160, %rd158, %rd157, %rd260;
	add.s32 	%r123, %r153, -2;
	mul.wide.u32 	%rd161, %r123, 4;
	add.s64 	%rd162, %rd2, %rd161;
	ld.local.s32 	%rd163, [%rd162];
	{ // callseq 17, 0
	.param .b32 param0;
	st.param.b32 	[param0], %r123;
	.param .b64 retval0;
	call.uni (retval0), 
	_Z6my_powxi, 
	(
	param0
	);
	ld.param.b64 	%rd164, [retval0];
	} // callseq 17
	mad.lo.s64 	%rd166, %rd164, %rd163, %rd160;
	add.s32 	%r124, %r153, -3;
	mul.wide.u32 	%rd167, %r124, 4;
	add.s64 	%rd168, %rd2, %rd167;
	ld.local.s32 	%rd169, [%rd168];
	{ // callseq 18, 0
	.param .b32 param0;
	st.param.b32 	[param0], %r124;
	.param .b64 retval0;
	call.uni (retval0), 
	_Z6my_powxi, 
	(
	param0
	);
	ld.param.b64 	%rd170, [retval0];
	} // callseq 18
	mad.lo.s64 	%rd172, %rd170, %rd169, %rd166;
	add.s32 	%r125, %r153, -4;
	mul.wide.u32 	%rd173, %r125, 4;
	add.s64 	%rd174, %rd2, %rd173;
	ld.local.s32 	%rd175, [%rd174];
	{ // callseq 19, 0
	.param .b32 param0;
	st.param.b32 	[param0], %r125;
	.param .b64 retval0;
	call.uni (retval0), 
	_Z6my_powxi, 
	(
	param0
	);
	ld.param.b64 	%rd176, [retval0];
	} // callseq 19
	mad.lo.s64 	%rd178, %rd176, %rd175, %rd172;
	add.s32 	%r126, %r153, -5;
	mul.wide.u32 	%rd179, %r126, 4;
	add.s64 	%rd180, %rd2, %rd179;
	ld.local.s32 	%rd181, [%rd180];
	{ // callseq 20, 0
	.param .b32 param0;
	st.param.b32 	[param0], %r126;
	.param .b64 retval0;
	call.uni (retval0), 
	_Z6my_powxi, 
	(
	param0
	);
	ld.param.b64 	%rd182, [retval0];
	} // callseq 20
	mad.lo.s64 	%rd184, %rd182, %rd181, %rd178;
	add.s32 	%r127, %r153, -6;
	mul.wide.u32 	%rd185, %r127, 4;
	add.s64 	%rd186, %rd2, %rd185;
	ld.local.s32 	%rd187, [%rd186];
	{ // callseq 21, 0
	.param .b32 param0;
	st.param.b32 	[param0], %r127;
	.param .b64 retval0;
	call.uni (retval0), 
	_Z6my_powxi, 
	(
	param0
	);
	ld.param.b64 	%rd188, [retval0];
	} // callseq 21
	mad.lo.s64 	%rd190, %rd188, %rd187, %rd184;
	add.s32 	%r128, %r153, -7;
	mul.wide.u32 	%rd191, %r128, 4;
	add.s64 	%rd192, %rd2, %rd191;
	ld.local.s32 	%rd193, [%rd192];
	{ // callseq 22, 0
	.param .b32 param0;
	st.param.b32 	[param0], %r128;
	.param .b64 retval0;
	call.uni (retval0), 
	_Z6my_powxi, 
	(
	param0
	);
	ld.param.b64 	%rd194, [retval0];
	} // callseq 22
	mad.lo.s64 	%rd196, %rd194, %rd193, %rd190;
	add.s32 	%r153, %r153, -8;
	mul.wide.u32 	%rd197, %r153, 4;
	add.s64 	%rd198, %rd2, %rd197;
	ld.local.s32 	%rd199, [%rd198];
	{ // callseq 23, 0
	.param .b32 param0;
	st.param.b32 	[param0], %r153;
	.param .b64 retval0;
	call.uni (retval0), 
	_Z6my_powxi, 
	(
	param0
	);
	ld.param.b64 	%rd200, [retval0];
	} // callseq 23
	mad.lo.s64 	%rd260, %rd200, %rd199, %rd196;
$L__BB1_22:
	setp.eq.s32 	%p15, %r27, 0;
	@%p15 bra 	$L__BB1_28;
	setp.lt.u32 	%p16, %r27, 4;
	@%p16 bra 	$L__BB1_25;
	add.s32 	%r129, %r153, -1;
	mul.wide.u32 	%rd203, %r129, 4;
	add.s64 	%rd204, %rd2, %rd203;
	ld.local.s32 	%rd205, [%rd204];
	{ // callseq 24, 0
	.param .b32 param0;
	st.param.b32 	[param0], %r129;
	.param .b64 retval0;
	call.uni (retval0), 
	_Z6my_powxi, 
	(
	param0
	);
	ld.param.b64 	%rd206, [retval0];
	} // callseq 24
	mad.lo.s64 	%rd208, %rd206, %rd205, %rd260;
	add.s32 	%r130, %r153, -2;
	mul.wide.u32 	%rd209, %r130, 4;
	add.s64 	%rd210, %rd2, %rd209;
	ld.local.s32 	%rd211, [%rd210];
	{ // callseq 25, 0
	.param .b32 param0;
	st.param.b32 	[param0], %r130;
	.param .b64 retval0;
	call.uni (retval0), 
	_Z6my_powxi, 
	(
	param0
	);
	ld.param.b64 	%rd212, [retval0];
	} // callseq 25
	mad.lo.s64 	%rd214, %rd212, %rd211, %rd208;
	add.s32 	%r131, %r153, -3;
	mul.wide.u32 	%rd215, %r131, 4;
	add.s64 	%rd216, %rd2, %rd215;
	ld.local.s32 	%rd217, [%rd216];
	{ // callseq 26, 0
	.param .b32 param0;
	st.param.b32 	[param0], %r131;
	.param .b64 retval0;
	call.uni (retval0), 
	_Z6my_powxi, 
	(
	param0
	);
	ld.param.b64 	%rd218, [retval0];
	} // callseq 26
	mad.lo.s64 	%rd220, %rd218, %rd217, %rd214;
	add.s32 	%r153, %r153, -4;
	mul.wide.u32 	%rd221, %r153, 4;
	add.s64 	%rd222, %rd2, %rd221;
	ld.local.s32 	%rd223, [%rd222];
	{ // callseq 27, 0
	.param .b32 param0;
	st.param.b32 	[param0], %r153;
	.param .b64 retval0;
	call.uni (retval0), 
	_Z6my_powxi, 
	(
	param0
	);
	ld.param.b64 	%rd224, [retval0];
	} // callseq 27
	mad.lo.s64 	%rd260, %rd224, %rd223, %rd220;
$L__BB1_25:
	and.b32  	%r132, %r3, 3;
	setp.eq.s32 	%p17, %r132, 0;
	@%p17 bra 	$L__BB1_28;
	neg.s32 	%r155, %r132;
$L__BB1_27:
	.pragma "nounroll";
	add.s32 	%r153, %r153, -1;
	mul.wide.u32 	%rd226, %r153, 4;
	add.s64 	%rd227, %rd2, %rd226;
	ld.local.s32 	%rd228, [%rd227];
	{ // callseq 28, 0
	.param .b32 param0;
	st.param.b32 	[param0], %r153;
	.param .b64 retval0;
	call.uni (retval0), 
	_Z6my_powxi, 
	(
	param0
	);
	ld.param.b64 	%rd229, [retval0];
	} // callseq 28
	mad.lo.s64 	%rd260, %rd229, %rd228, %rd260;
	add.s32 	%r155, %r155, 1;
	setp.ne.s32 	%p18, %r155, 0;
	@%p18 bra 	$L__BB1_27;
$L__BB1_28:
	{ // callseq 29, 0
	.param .b32 param0;
	st.param.b32 	[param0], %r3;
	.param .b64 retval0;
	call.uni (retval0), 
	_Z6my_powxi, 
	(
	param0
	);
	ld.param.b64 	%rd231, [retval0];
	} // callseq 29
	setp.le.s64 	%p19, %rd231, %rd261;
	@%p19 bra 	$L__BB1_37;
	mov.u32 	%r134, %nctaid.x;
	mul.lo.s32 	%r135, %r1, %r134;
	cvt.u64.u32 	%rd32, %r135;
$L__BB1_30:
	setp.ne.s64 	%p20, %rd261, %rd260;
	@%p20 bra 	$L__BB1_36;
	mov.u64 	%rd233, $str;
	cvta.global.u64 	%rd234, %rd233;
	{ // callseq 30, 0
	.param .b64 param0;
	st.param.b64 	[param0], %rd234;
	.param .b64 param1;
	st.param.b64 	[param1], 0;
	.param .b32 retval0;
	call.uni (retval0), 
	vprintf, 
	(
	param0, 
	param1
	);
	ld.param.b32 	%r136, [retval0];
	} // callseq 30
	st.local.u64 	[%rd4], %rd260;
	mov.u64 	%rd235, $str$1;
	cvta.global.u64 	%rd236, %rd235;
	{ // callseq 31, 0
	.param .b64 param0;
	st.param.b64 	[param0], %rd236;
	.param .b64 param1;
	st.param.b64 	[param1], %rd42;
	.param .b32 retval0;
	call.uni (retval0), 
	vprintf, 
	(
	param0, 
	param1
	);
	ld.param.b32 	%r138, [retval0];
	} // callseq 31
	setp.eq.s64 	%p22, %rd260, 0;
	mov.b64 	%rd263, 0;
	@%p22 bra 	$L__BB1_35;
	mov.b32 	%r157, 0;
$L__BB1_33:
	mul.hi.u64 	%rd238, %rd260, -2912643801112034465;
	shr.u64 	%rd35, %rd238, 6;
	mul.lo.s64 	%rd239, %rd35, 76;
	sub.s64 	%rd240, %rd260, %rd239;
	cvt.u16.u64 	%rs2, %rd240;
	add.s16 	%rs3, %rs2, 47;
	add.s32 	%r38, %r157, 1;
	cvt.u64.u32 	%rd241, %r157;
	add.s64 	%rd242, %rd3, %rd241;
	st.local.u8 	[%rd242], %rs3;
	setp.gt.u64 	%p23, %rd260, 75;
	mov.u32 	%r157, %r38;
	mov.u64 	%rd260, %rd35;
	@%p23 bra 	$L__BB1_33;
	cvt.u64.u32 	%rd263, %r38;
$L__BB1_35:
	add.s64 	%rd243, %rd3, %rd263;
	mov.b16 	%rs4, 0;
	st.local.u8 	[%rd243], %rs4;
	st.local.u64 	[%rd4], %rd41;
	mov.u64 	%rd245, $str$2;
	cvta.global.u64 	%rd246, %rd245;
	{ // callseq 32, 0
	.param .b64 param0;
	st.param.b64 	[param0], %rd246;
	.param .b64 param1;
	st.param.b64 	[param1], %rd42;
	.param .b32 retval0;
	call.uni (retval0), 
	vprintf, 
	(
	param0, 
	param1
	);
	ld.param.b32 	%r141, [retval0];
	} // callseq 32
	bra.uni 	$L__BB1_37;
$L__BB1_36:
	add.s64 	%rd261, %rd261, %rd32;
	setp.lt.s64 	%p21, %rd261, %rd231;
	@%p21 bra 	$L__BB1_30;
$L__BB1_37:
	ret;

}


// ===== COMPILED SASS (sm_100) =====

	.target	sm_100

	.elftype	@"ET_EXEC"


//--------------------- .note.nv.tkinfo           --------------------------
	.section	.note.nv.tkinfo,"",@"SHT_NOTE"
	.sectionflags	@"SHF_NOTE_NV_TKINFO"
	.tkinfo
        /*0018*/ 	.word	0x00000002
        /*0030*/ 	.string	""
        /*0030*/ 	.string	"ptxas"
        /*0030*/ 	.string	"Cuda compilation tools, release 13.0, V13.0.88"
        /*0030*/ 	.string	"Build cuda_13.0.r13.0/compiler.36424714_0"
        /*0030*/ 	.string	"-arch sm_100 -m 64 "



//--------------------- .note.nv.cuinfo           --------------------------
	.section	.note.nv.cuinfo,"",@"SHT_NOTE"
	.sectionflags	@"SHF_NOTE_NV_CUINFO"
        /*0018*/ 	.short	0x0002
        /*001a*/ 	.short	0x0064
        /*001c*/ 	.short	0x0082
	.zero		2


//--------------------- .nv.info                  --------------------------
	.section	.nv.info,"",@"SHT_CUDA_INFO"
	.align	4


	//----- nvinfo : EIATTR_REGCOUNT
	.align		4
        /*0000*/ 	.byte	0x04, 0x2f
        /*0002*/ 	.short	(.L_4 - .L_3)
	.align		4
.L_3:
        /*0004*/ 	.word	index@(_Z10bruteForcePc)
        /*0008*/ 	.word	0x00000022


	//----- nvinfo : EIATTR_FRAME_SIZE
	.align		4
.L_4:
        /*000c*/ 	.byte	0x04, 0x11
        /*000e*/ 	.short	(.L_6 - .L_5)
	.align		4
.L_5:
        /*0010*/ 	.word	index@($_Z10bruteForcePc$_Z6my_powxi)
        /*0014*/ 	.word	0x00000070


	//----- nvinfo : EIATTR_FRAME_SIZE
	.align		4
.L_6:
        /*0018*/ 	.byte	0x04, 0x11
        /*001a*/ 	.short	(.L_8 - .L_7)
	.align		4
.L_7:
        /*001c*/ 	.word	index@(_Z10bruteForcePc)
        /*0020*/ 	.word	0x00000070


	//----- nvinfo : EIATTR_MIN_STACK_SIZE
	.align		4
.L_8:
        /*0024*/ 	.byte	0x04, 0x12
        /*0026*/ 	.short	(.L_10 - .L_9)
	.align		4
.L_9:
        /*0028*/ 	.word	index@(_Z10bruteForcePc)
        /*002c*/ 	.word	0x00000070
.L_10:


//--------------------- .nv.compat                --------------------------
	.section	.nv.compat,"",@"SHT_CUDA_COMPAT_INFO"
	.align	4
        /*0000*/ 	.byte	0x02, 0x09, 0x00, 0x00, 0x02, 0x02, 0x01, 0x00, 0x02, 0x05, 0x05, 0x00, 0x03, 0x07, 0x01, 0x01
        /*0010*/ 	.byte	0x02, 0x03, 0x00, 0x00, 0x02, 0x06, 0x01, 0x00, 0x04, 0x0b, 0x08, 0x00, 0x09, 0x00, 0x00, 0x00
        /*0020*/ 	.byte	0x00, 0x00, 0x00, 0x00


//--------------------- .nv.info._Z10bruteForcePc --------------------------
	.section	.nv.info._Z10bruteForcePc,"",@"SHT_CUDA_INFO"
	.sectionflags	@""
	.align	4


	//----- nvinfo : EIATTR_CUDA_API_VERSION
	.align		4
        /*0000*/ 	.byte	0x04, 0x37
        /*0002*/ 	.short	(.L_12 - .L_11)
.L_11:
        /*0004*/ 	.word	0x00000082


	//----- nvinfo : EIATTR_KPARAM_INFO
	.align		4
.L_12:
        /*0008*/ 	.byte	0x04, 0x17
        /*000a*/ 	.short	(.L_14 - .L_13)
.L_13:
        /*000c*/ 	.word	0x00000000
        /*0010*/ 	.short	0x0000
        /*0012*/ 	.short	0x0000
        /*0014*/ 	.byte	0x00, 0xf5, 0x21, 0x00


	//----- nvinfo : EIATTR_SPARSE_MMA_MASK
	.align		4
.L_14:
        /*0018*/ 	.byte	0x03, 0x50
        /*001a*/ 	.short	0x0000


	//----- nvinfo : EIATTR_MAXREG_COUNT
	.align		4
        /*001c*/ 	.byte	0x03, 0x1b
        /*001e*/ 	.short	0x00ff


	//----- nvinfo : EIATTR_EXTERNS
	.align		4
        /*0020*/ 	.byte	0x04, 0x0f
        /*0022*/ 	.short	(.L_16 - .L_15)


	//   ....[0]....
	.align		4
.L_15:
        /*0024*/ 	.word	index@(vprintf)


	//----- nvinfo : EIATTR_MERCURY_ISA_VERSION
	.align		4
.L_16:
        /*0028*/ 	.byte	0x03, 0x5f
        /*002a*/ 	.short	0x0101


	//----- nvinfo : EIATTR_VRC_CTA_INIT_COUNT
	.align		4
        /*002c*/ 	.byte	0x02, 0x4a
	.zero		1
	.zero		1


	//----- nvinfo : EIATTR_SYSCALL_OFFSETS
	.align		4
        /*0030*/ 	.byte	0x04, 0x46
        /*0032*/ 	.short	(.L_18 - .L_17)


	//   ....[0]....
.L_17:
        /*0034*/ 	.word	0x00002230


	//   ....[1]....
        /*0038*/ 	.word	0x000022e0


	//   ....[2]....
        /*003c*/ 	.word	0x00002560


	//----- nvinfo : EIATTR_EXIT_INSTR_OFFSETS
	.align		4
.L_18:
        /*0040*/ 	.byte	0x04, 0x1c
        /*0042*/ 	.short	(.L_20 - .L_19)


	//   ....[0]....
.L_19:
        /*0044*/ 	.word	0x000020e0


	//   ....[1]....
        /*0048*/ 	.word	0x000021a0


	//   ....[2]....
        /*004c*/ 	.word	0x00002570


	//----- nvinfo : EIATTR_CRS_STACK_SIZE
	.align		4
.L_20:
        /*0050*/ 	.byte	0x04, 0x1e
        /*0052*/ 	.short	(.L_22 - .L_21)
.L_21:
        /*0054*/ 	.word	0x00000000


	//----- nvinfo : EIATTR_CBANK_PARAM_SIZE
	.align		4
.L_22:
        /*0058*/ 	.byte	0x03, 0x19
        /*005a*/ 	.short	0x0008


	//----- nvinfo : EIATTR_PARAM_CBANK
	.align		4
        /*005c*/ 	.byte	0x04, 0x0a
        /*005e*/ 	.short	(.L_24 - .L_23)
	.align		4
.L_23:
        /*0060*/ 	.word	index@(.nv.constant0._Z10bruteForcePc)
        /*0064*/ 	.short	0x0380
        /*0066*/ 	.short	0x0008


	//----- nvinfo : EIATTR_SW_WAR
	.align		4
.L_24:
        /*0068*/ 	.byte	0x04, 0x36
        /*006a*/ 	.short	(.L_26 - .L_25)
.L_25:
        /*006c*/ 	.word	0x00000008
.L_26:


//--------------------- .nv.callgraph             --------------------------
	.section	.nv.callgraph,"",@"SHT_CUDA_CALLGRAPH"
	.align	4
	.sectionentsize	8
	.align		4
        /*0000*/ 	.word	0x00000000
	.align		4
        /*0004*/ 	.word	0xffffffff
	.align		4
        /*0008*/ 	.word	index@(_Z10bruteForcePc)
	.align		4
        /*000c*/ 	.word	index@(vprintf)
	.align		4
        /*0010*/ 	.word	0x00000000
	.align		4
        /*0014*/ 	.word	0xfffffffe
	.align		4
        /*0018*/ 	.word	0x00000000
	.align		4
        /*001c*/ 	.word	0xfffffffd
	.align		4
        /*0020*/ 	.word	0x00000000
	.align		4
        /*0024*/ 	.word	0xfffffffc


//--------------------- .nv.constant4             --------------------------
	.section	.nv.constant4,"a",@progbits
	.align	8
	.align		8
.nv.constant4:
        /*0000*/ 	.dword	vprintf
	.align		8
        /*0008*/ 	.dword	$str
	.align		8
        /*0010*/ 	.dword	$str$1
	.align		8
        /*0018*/ 	.dword	$str$2


//--------------------- .text._Z10bruteForcePc    --------------------------
	.section	.text._Z10bruteForcePc,"ax",@progbits
	.align	128
        .global         _Z10bruteForcePc
        .type           _Z10bruteForcePc,@function
        .size           _Z10bruteForcePc,(.L_x_30 - _Z10bruteForcePc)
        .other          _Z10bruteForcePc,@"STO_CUDA_ENTRY STV_DEFAULT"
_Z10bruteForcePc:
.text._Z10bruteForcePc:
[----:B------:R-:W0:Y:S01]  /*0000*/  LDC R1, c[0x0][0x37c] ;  /* 0x0000df00ff017b82 */ /* 0x000e220000000800 */
[----:B------:R-:W1:Y:S01]  /*0010*/  S2R R5, SR_TID.X ;  /* 0x0000000000057919 */ /* 0x000e620000002100 */
[----:B------:R-:W2:Y:S06]  /*0020*/  LDCU UR4, c[0x0][0x2f8] ;  /* 0x00005f00ff0477ac */ /* 0x000eac0008000800 */
[----:B------:R-:W1:Y:S01]  /*0030*/  S2UR UR8, SR_CTAID.X ;  /* 0x00000000000879c3 */ /* 0x000e620000002500 */
[----:B0-----:R-:W-:Y:S02]  /*0040*/  VIADD R1, R1, 0xffffff90 ;  /* 0xffffff9001017836 */ /* 0x001fe40000000000 */
[----:B------:R-:W-:Y:S01]  /*0050*/  HFMA2 R3, -RZ, RZ, 0, 0 ;  /* 0x00000000ff037431 */ /* 0x000fe200000001ff */
[----:B------:R-:W0:Y:S01]  /*0060*/  LDCU UR5, c[0x0][0x2fc] ;  /* 0x00005f80ff0577ac */ /* 0x000e220008000800 */
[----:B------:R-:W-:Y:S01]  /*0070*/  IMAD.MOV.U32 R8, RZ, RZ, RZ ;  /* 0x000000ffff087224 */ /* 0x000fe200078e00ff */
[----:B------:R-:W3:Y:S02]  /*0080*/  LDCU.64 UR6, c[0x0][0x358] ;  /* 0x00006b00ff0677ac */ /* 0x000ee40008000a00 */
[----:B------:R-:W1:Y:S01]  /*0090*/  LDC R0, c[0x0][0x360] ;  /* 0x0000d800ff007b82 */ /* 0x000e620000000800 */
[----:B------:R-:W4:Y:S01]  /*00a0*/  LDCU.64 UR10, c[0x0][0x380] ;  /* 0x00007000ff0a77ac */ /* 0x000f220008000a00 */
[----:B--2---:R-:W-:Y:S01]  /*00b0*/  IADD3 R18, P0, PT, R1, UR4, RZ ;  /* 0x0000000401127c10 */ /* 0x004fe2000ff1e0ff */
[----:B------:R-:W-:-:S03]  /*00c0*/  UMOV UR4, 0xfffffff9 ;  /* 0xfffffff900047882 */ /* 0x000fc60000000000 */
[C---:B------:R-:W-:Y:S01]  /*00d0*/  IADD3 R16, P1, PT, R18.reuse, 0x50, RZ ;  /* 0x0000005012107810 */ /* 0x040fe20007f3e0ff */
[----:B0-----:R-:W-:Y:S01]  /*00e0*/  IMAD.X R2, RZ, RZ, UR5, P0 ;  /* 0x00000005ff027e24 */ /* 0x001fe200080e06ff */
[----:B------:R-:W-:-:S03]  /*00f0*/  IADD3 R18, P2, PT, R18, 0x68, RZ ;  /* 0x0000006812127810 */ /* 0x000fc60007f5e0ff */
[----:B------:R-:W-:Y:S01]  /*0100*/  IMAD.X R17, RZ, RZ, R2, P1 ;  /* 0x000000ffff117224 */ /* 0x000fe200008e0602 */
[----:B------:R-:W-:Y:S01]  /*0110*/  IADD3.X R2, PT, PT, RZ, R2, RZ, P2, !PT ;  /* 0x00000002ff027210 */ /* 0x000fe200017fe4ff */
[----:B-1-34-:R-:W-:-:S08]  /*0120*/  IMAD R4, R0, UR8, R5 ;  /* 0x0000000800047c24 */ /* 0x01afd0000f8e0205 */
.L_x_0:
[----:B------:R-:W-:-:S05]  /*0130*/  IADD3 R6, P0, PT, R8, UR10, RZ ;  /* 0x0000000a08067c10 */ /* 0x000fca000ff1e0ff */
[----:B------:R-:W-:-:S05]  /*0140*/  IMAD.X R7, RZ, RZ, UR11, P0 ;  /* 0x0000000bff077e24 */ /* 0x000fca00080e06ff */
[----:B------:R-:W2:Y:S01]  /*0150*/  LDG.E.U8 R6, desc[UR6][R6.64] ;  /* 0x0000000606067981 */ /* 0x000ea2000c1e1100 */
[----:B------:R-:W-:Y:S01]  /*0160*/  UMOV UR5, UR4 ;  /* 0x0000000400057c82 */ /* 0x000fe20008000000 */
[----:B------:R-:W-:Y:S01]  /*0170*/  UIADD3 UR4, UPT, UPT, UR4, 0x1, URZ ;  /* 0x0000000104047890 */ /* 0x000fe2000fffe0ff */
[----:B------:R-:W-:Y:S01]  /*0180*/  IMAD.MOV.U32 R5, RZ, RZ, R8 ;  /* 0x000000ffff057224 */ /* 0x000fe200078e0008 */
[----:B------:R-:W-:Y:S02]  /*0190*/  IADD3 R8, PT, PT, R8, 0x1, RZ ;  /* 0x0000000108087810 */ /* 0x000fe40007ffe0ff */
[----:B--2---:R-:W-:-:S13]  /*01a0*/  ISETP.NE.AND P0, PT, R6, RZ, PT ;  /* 0x000000ff0600720c */ /* 0x004fda0003f05270 */
[----:B------:R-:W-:Y:S05]  /*01b0*/  @P0 BRA `(.L_x_0) ;  /* 0xfffffffc00dc0947 */ /* 0x000fea000383ffff */
[----:B------:R-:W-:Y:S02]  /*01c0*/  ISETP.NE.AND P0, PT, R5, RZ, PT ;  /* 0x000000ff0500720c */ /* 0x000fe40003f05270 */
[----:B------:R-:W-:-:S11]  /*01d0*/  CS2R R22, SRZ ;  /* 0x0000000000167805 */ /* 0x000fd6000001ff00 */
[----:B------:R-:W-:Y:S05]  /*01e0*/  @!P0 BRA `(.L_x_1) ;  /* 0x0000001c00a48947 */ /* 0x000fea0003800000 */
[C---:B------:R-:W-:Y:S01]  /*01f0*/  ISETP.GE.U32.AND P0, PT, R5.reuse, 0x10, PT ;  /* 0x000000100500780c */ /* 0x040fe20003f06070 */
[----:B------:R-:W-:Y:S01]  /*0200*/  IMAD.MOV.U32 R10, RZ, RZ, RZ ;  /* 0x000000ffff0a7224 */ /* 0x000fe200078e00ff */
[----:B------:R-:W-:-:S04]  /*0210*/  LOP3.LUT R30, R5, 0xf, RZ, 0xc0, !PT ;  /* 0x0000000f051e7812 */ /* 0x000fc800078ec0ff */
[----:B------:R-:W-:-:S07]  /*0220*/  ISETP.NE.AND P1, PT, R30, RZ, PT ;  /* 0x000000ff1e00720c */ /* 0x000fce0003f25270 */
[----:B------:R-:W-:Y:S06]  /*0230*/  @!P0 BRA `(.L_x_2) ;  /* 0x0000000000c88947 */ /* 0x000fec0003800000 */
[----:B------:R-:W-:Y:S01]  /*0240*/  UIADD3 UR4, UP0, UPT, UR10, 0x7, URZ ;  /* 0x000000070a047890 */ /* 0x000fe2000ff1e0ff */
[----:B------:R-:W-:Y:S01]  /*0250*/  LOP3.LUT R6, R5, 0xfffffff0, RZ, 0xc0, !PT ;  /* 0xfffffff005067812 */ /* 0x000fe200078ec0ff */
[----:B------:R-:W-:Y:S01]  /*0260*/  VIADD R31, R1, 0x20 ;  /* 0x00000020011f7836 */ /* 0x000fe20000000000 */
[----:B------:R-:W-:Y:S01]  /*0270*/  LOP3.LUT R10, R5, 0x7ffffff0, RZ, 0xc0, !PT ;  /* 0x7ffffff0050a7812 */ /* 0x000fe200078ec0ff */
[----:B------:R-:W-:Y:S01]  /*0280*/  UIADD3.X UR8, UPT, UPT, URZ, UR11, URZ, UP0, !UPT ;  /* 0x0000000bff087290 */ /* 0x000fe200087fe4ff */
[----:B------:R-:W-:Y:S01]  /*0290*/  IADD3 R8, PT, PT, -R6, RZ, RZ ;  /* 0x000000ff06087210 */ /* 0x000fe20007ffe1ff */
[----:B------:R-:W-:-:S04]  /*02a0*/  IMAD.U32 R6, RZ, RZ, UR4 ;  /* 0x00000004ff067e24 */ /* 0x000fc8000f8e00ff */
[----:B------:R-:W-:-:S07]  /*02b0*/  IMAD.U32 R7, RZ, RZ, UR8 ;  /* 0x00000008ff077e24 */ /* 0x000fce000f8e00ff */
.L_x_3:
[----:B------:R-:W2:Y:S04]  /*02c0*/  LDG.E.S8 R9, desc[UR6][R6.64+-0x7] ;  /* 0xfffff90606097981 */ /* 0x000ea8000c1e1300 */
[----:B------:R-:W3:Y:S04]  /*02d0*/  LDG.E.S8 R11, desc[UR6][R6.64+-0x3] ;  /* 0xfffffd06060b7981 */ /* 0x000ee8000c1e1300 */
[----:B------:R-:W4:Y:S04]  /*02e0*/  LDG.E.S8 R13, desc[UR6][R6.64+-0x6] ;  /* 0xfffffa06060d7981 */ /* 0x000f28000c1e1300 */
[----:B------:R-:W5:Y:S04]  /*02f0*/  LDG.E.S8 R14, desc[UR6][R6.64+-0x5] ;  /* 0xfffffb06060e7981 */ /* 0x000f68000c1e1300 */
        /* <DEDUP_REMOVED lines=9> */
[----:B------:R-:W5:Y:S01]  /*0390*/  LDG.E.S8 R29, desc[UR6][R6.64+0x8] ;  /* 0x00000806061d7981 */ /* 0x000f62000c1e1300 */
[----:B--2---:R-:W-:-:S03]  /*03a0*/  IADD3 R12, PT, PT, R9, -0x2f, RZ ;  /* 0xffffffd1090c7810 */ /* 0x004fc60007ffe0ff */
[----:B------:R-:W2:Y:S01]  /*03b0*/  LDG.E.S8 R9, desc[UR6][R6.64+0x1] ;  /* 0x0000010606097981 */ /* 0x000ea2000c1e1300 */
[----:B---3--:R-:W-:-:S03]  /*03c0*/  VIADD R20, R11, 0xffffffd1 ;  /* 0xffffffd10b147836 */ /* 0x008fc60000000000 */
[----:B------:R0:W3:Y:S01]  /*03d0*/  LDG.E.S8 R11, desc[UR6][R6.64+0x5] ;  /* 0x00000506060b7981 */ /* 0x0000e2000c1e1300 */
[----:B------:R-:W-:Y:S02]  /*03e0*/  VIADD R8, R8, 0x10 ;  /* 0x0000001008087836 */ /* 0x000fe40000000000 */
[----:B----4-:R-:W-:-:S03]  /*03f0*/  VIADD R13, R13, 0xffffffd1 ;  /* 0xffffffd10d0d7836 */ /* 0x010fc60000000000 */
[----:B------:R-:W-:Y:S01]  /*0400*/  ISETP.NE.AND P0, PT, R8, RZ, PT ;  /* 0x000000ff0800720c */ /* 0x000fe20003f05270 */
[----:B-----5:R-:W-:Y:S01]  /*0410*/  VIADD R14, R14, 0xffffffd1 ;  /* 0xffffffd10e0e7836 */ /* 0x020fe20000000000 */
[----:B------:R-:W-:Y:S02]  /*0420*/  IADD3 R15, PT, PT, R15, -0x2f, RZ ;  /* 0xffffffd10f0f7810 */ /* 0x000fe40007ffe0ff */
[----:B0-----:R-:W-:Y:S01]  /*0430*/  IADD3 R6, P2, PT, R6, 0x10, RZ ;  /* 0x0000001006067810 */ /* 0x001fe20007f5e0ff */
[----:B------:R-:W-:Y:S02]  /*0440*/  VIADD R21, R21, 0xffffffd1 ;  /* 0xffffffd115157836 */ /* 0x000fe40000000000 */
[----:B------:R0:W-:Y:S01]  /*0450*/  STL.128 [R31+-0x20], R12 ;  /* 0xffffe00c1f007387 */ /* 0x0001e20000100c00 */
[----:B------:R-:W-:Y:S01]  /*0460*/  IADD3 R22, PT, PT, R22, -0x2f, RZ ;  /* 0xffffffd116167810 */ /* 0x000fe20007ffe0ff */
[----:B------:R-:W-:Y:S01]  /*0470*/  VIADD R23, R23, 0xffffffd1 ;  /* 0xffffffd117177836 */ /* 0x000fe20000000000 */
[----:B------:R-:W-:Y:S01]  /*0480*/  IADD3 R25, PT, PT, R25, -0x2f, RZ ;  /* 0xffffffd119197810 */ /* 0x000fe20007ffe0ff */
[----:B------:R-:W-:-:S02]  /*0490*/  VIADD R26, R26, 0xffffffd1 ;  /* 0xffffffd11a1a7836 */ /* 0x000fc40000000000 */
[----:B------:R-:W-:Y:S02]  /*04a0*/  VIADD R27, R27, 0xffffffd1 ;  /* 0xffffffd11b1b7836 */ /* 0x000fe40000000000 */
[----:B0-----:R-:W-:Y:S02]  /*04b0*/  VIADD R13, R19, 0xffffffd1 ;  /* 0xffffffd1130d7836 */ /* 0x001fe40000000000 */
[----:B------:R-:W-:Y:S01]  /*04c0*/  VIADD R14, R28, 0xffffffd1 ;  /* 0xffffffd11c0e7836 */ /* 0x000fe20000000000 */
[----:B------:R-:W-:Y:S01]  /*04d0*/  IADD3 R15, PT, PT, R29, -0x2f, RZ ;  /* 0xffffffd11d0f7810 */ /* 0x000fe20007ffe0ff */
[----:B------:R-:W-:Y:S01]  /*04e0*/  STL.128 [R31+-0x10], R20 ;  /* 0xfffff0141f007387 */ /* 0x000fe20000100c00 */
[----:B------:R-:W-:Y:S02]  /*04f0*/  IMAD.X R7, RZ, RZ, R7, P2 ;  /* 0x000000ffff077224 */ /* 0x000fe400010e0607 */
[----:B--2---:R-:W-:Y:S01]  /*0500*/  VIADD R24, R9, 0xffffffd1 ;  /* 0xffffffd109187836 */ /* 0x004fe20000000000 */
[----:B---3--:R-:W-:-:S04]  /*0510*/  IADD3 R12, PT, PT, R11, -0x2f, RZ ;  /* 0xffffffd10b0c7810 */ /* 0x008fc80007ffe0ff */
[----:B------:R-:W-:Y:S04]  /*0520*/  STL.128 [R31], R24 ;  /* 0x000000181f007387 */ /* 0x000fe80000100c00 */
[----:B------:R0:W-:Y:S02]  /*0530*/  STL.128 [R31+0x10], R12 ;  /* 0x0000100c1f007387 */ /* 0x0001e40000100c00 */
[----:B0-----:R-:W-:Y:S01]  /*0540*/  IADD3 R31, PT, PT, R31, 0x40, RZ ;  /* 0x000000401f1f7810 */ /* 0x001fe20007ffe0ff */
[----:B------:R-:W-:Y:S06]  /*0550*/  @P0 BRA `(.L_x_3) ;  /* 0xfffffffc00580947 */ /* 0x000fec000383ffff */
.L_x_2:
[----:B------:R-:W-:Y:S01]  /*0560*/  IMAD.U32 R8, RZ, RZ, UR5 ;  /* 0x00000005ff087e24 */ /* 0x000fe2000f8e00ff */
[----:B------:R-:W-:Y:S06]  /*0570*/  @!P1 BRA `(.L_x_4) ;  /* 0x0000000000ec9947 */ /* 0x000fec0003800000 */
[----:B------:R-:W-:Y:S02]  /*0580*/  ISETP.GE.U32.AND P0, PT, R30, 0x8, PT ;  /* 0x000000081e00780c */ /* 0x000fe40003f06070 */
[----:B------:R-:W-:-:S04]  /*0590*/  LOP3.LUT R24, R5, 0x7, RZ, 0xc0, !PT ;  /* 0x0000000705187812 */ /* 0x000fc800078ec0ff */
[----:B------:R-:W-:-:S07]  /*05a0*/  ISETP.NE.AND P1, PT, R24, RZ, PT ;  /* 0x000000ff1800720c */ /* 0x000fce0003f25270 */
[----:B------:R-:W-:Y:S06]  /*05b0*/  @!P0 BRA `(.L_x_5) ;  /* 0x0000000000588947 */ /* 0x000fec0003800000 */
[----:B------:R-:W-:-:S05]  /*05c0*/  IADD3 R6, P0, PT, R10, UR10, RZ ;  /* 0x0000000a0a067c10 */ /* 0x000fca000ff1e0ff */
[----:B------:R-:W-:-:S05]  /*05d0*/  IMAD.X R7, RZ, RZ, UR11, P0 ;  /* 0x0000000bff077e24 */ /* 0x000fca00080e06ff */
[----:B------:R-:W2:Y:S04]  /*05e0*/  LDG.E.S8 R9, desc[UR6][R6.64] ;  /* 0x0000000606097981 */ /* 0x000ea8000c1e1300 */
[----:B------:R-:W3:Y:S04]  /*05f0*/  LDG.E.S8 R13, desc[UR6][R6.64+0x1] ;  /* 0x00000106060d7981 */ /* 0x000ee8000c1e1300 */
[----:B------:R-:W4:Y:S04]  /*0600*/  LDG.E.S8 R14, desc[UR6][R6.64+0x2] ;  /* 0x00000206060e7981 */ /* 0x000f28000c1e1300 */
[----:B------:R-:W5:Y:S04]  /*0610*/  LDG.E.S8 R15, desc[UR6][R6.64+0x3] ;  /* 0x00000306060f7981 */ /* 0x000f68000c1e1300 */
[----:B------:R-:W5:Y:S04]  /*0620*/  LDG.E.S8 R19, desc[UR6][R6.64+0x4] ;  /* 0x0000040606137981 */ /* 0x000f68000c1e1300 */
[----:B------:R-:W5:Y:S04]  /*0630*/  LDG.E.S8 R21, desc[UR6][R6.64+0x5] ;  /* 0x0000050606157981 */ /* 0x000f68000c1e1300 */
[----:B------:R-:W5:Y:S04]  /*0640*/  LDG.E.S8 R22, desc[UR6][R6.64+0x6] ;  /* 0x0000060606167981 */ /* 0x000f68000c1e1300 */
[----:B------:R-:W5:Y:S01]  /*0650*/  LDG.E.S8 R23, desc[UR6][R6.64+0x7] ;  /* 0x0000070606177981 */ /* 0x000f62000c1e1300 */
[----:B------:R-:W-:-:S02]  /*0660*/  LEA R11, R10, R1, 0x2 ;  /* 0x000000010a0b7211 */ /* 0x000fc400078e10ff */
[----:B------:R-:W-:Y:S01]  /*0670*/  IADD3 R10, PT, PT, R10, 0x8, RZ ;  /* 0x000000080a0a7810 */ /* 0x000fe20007ffe0ff */
[----:B--2---:R-:W-:Y:S02]  /*0680*/  VIADD R12, R9, 0xffffffd1 ;  /* 0xffffffd1090c7836 */ /* 0x004fe40000000000 */
[----:B---3--:R-:W-:Y:S01]  /*0690*/  VIADD R13, R13, 0xffffffd1 ;  /* 0xffffffd10d0d7836 */ /* 0x008fe20000000000 */
[----:B----4-:R-:W-:Y:S01]  /*06a0*/  IADD3 R14, PT, PT, R14, -0x2f, RZ ;  /* 0xffffffd10e0e7810 */ /* 0x010fe20007ffe0ff */
[----:B-----5:R-:W-:Y:S02]  /*06b0*/  VIADD R15, R15, 0xffffffd1 ;  /* 0xffffffd10f0f7836 */ /* 0x020fe40000000000 */
[----:B------:R-:W-:-:S03]  /*06c0*/  VIADD R20, R19, 0xffffffd1 ;  /* 0xffffffd113147836 */ /* 0x000fc60000000000 */
[----:B------:R0:W-:Y:S01]  /*06d0*/  STL.128 [R11], R12 ;  /* 0x0000000c0b007387 */ /* 0x0001e20000100c00 */
[----:B------:R-:W-:Y:S01]  /*06e0*/  IADD3 R21, PT, PT, R21, -0x2f, RZ ;  /* 0xffffffd115157810 */ /* 0x000fe20007ffe0ff */
[----:B------:R-:W-:Y:S02]  /*06f0*/  VIADD R22, R22, 0xffffffd1 ;  /* 0xffffffd116167836 */ /* 0x000fe40000000000 */
[----:B------:R-:W-:-:S05]  /*0700*/  VIADD R23, R23, 0xffffffd1 ;  /* 0xffffffd117177836 */ /* 0x000fca0000000000 */
[----:B------:R0:W-:Y:S02]  /*0710*/  STL.128 [R11+0x10], R20 ;  /* 0x000010140b007387 */ /* 0x0001e40000100c00 */
.L_x_5:
[----:B------:R-:W-:Y:S05]  /*0720*/  @!P1 BRA `(.L_x_4) ;  /* 0x0000000000809947 */ /* 0x000fea0003800000 */
[----:B------:R-:W-:Y:S02]  /*0730*/  ISETP.GE.U32.AND P0, PT, R24, 0x4, PT ;  /* 0x000000041800780c */ /* 0x000fe40003f06070 */
[----:B------:R-:W-:-:S11]  /*0740*/  LOP3.LUT P1, R9, R5, 0x3, RZ, 0xc0, !PT ;  /* 0x0000000305097812 */ /* 0x000fd6000782c0ff */
[----:B------:R-:W-:Y:S05]  /*0750*/  @!P0 BRA `(.L_x_6) ;  /* 0x0000000000348947 */ /* 0x000fea0003800000 */
[----:B------:R-:W-:-:S05]  /*0760*/  IADD3 R6, P0, PT, R10, UR10, RZ ;  /* 0x0000000a0a067c10 */ /* 0x000fca000ff1e0ff */
[----:B------:R-:W-:-:S05]  /*0770*/  IMAD.X R7, RZ, RZ, UR11, P0 ;  /* 0x0000000bff077e24 */ /* 0x000fca00080e06ff */
[----:B0-----:R-:W2:Y:S04]  /*0780*/  LDG.E.S8 R11, desc[UR6][R6.64] ;  /* 0x00000006060b7981 */ /* 0x001ea8000c1e1300 */
[----:B------:R-:W3:Y:S04]  /*0790*/  LDG.E.S8 R13, desc[UR6][R6.64+0x1] ;  /* 0x00000106060d7981 */ /* 0x000ee8000c1e1300 */
[----:B------:R-:W4:Y:S04]  /*07a0*/  LDG.E.S8 R14, desc[UR6][R6.64+0x2] ;  /* 0x00000206060e7981 */ /* 0x000f28000c1e1300 */
[----:B------:R-:W5:Y:S01]  /*07b0*/  LDG.E.S8 R15, desc[UR6][R6.64+0x3] ;  /* 0x00000306060f7981 */ /* 0x000f62000c1e1300 */
[----:B------:R-:W-:-:S02]  /*07c0*/  IMAD R19, R10, 0x4, R1 ;  /* 0x000000040a137824 */ /* 0x000fc400078e0201 */
[----:B------:R-:W-:Y:S01]  /*07d0*/  VIADD R10, R10, 0x4 ;  /* 0x000000040a0a7836 */ /* 0x000fe20000000000 */
[----:B--2---:R-:W-:Y:S01]  /*07e0*/  IADD3 R12, PT, PT, R11, -0x2f, RZ ;  /* 0xffffffd10b0c7810 */ /* 0x004fe20007ffe0ff */
[----:B---3--:R-:W-:Y:S02]  /*07f0*/  VIADD R13, R13, 0xffffffd1 ;  /* 0xffffffd10d0d7836 */ /* 0x008fe40000000000 */
[----:B----4-:R-:W-:Y:S01]  /*0800*/  VIADD R14, R14, 0xffffffd1 ;  /* 0xffffffd10e0e7836 */ /* 0x010fe20000000000 */
[----:B-----5:R-:W-:-:S05]  /*0810*/  IADD3 R15, PT, PT, R15, -0x2f, RZ ;  /* 0xffffffd10f0f7810 */ /* 0x020fca0007ffe0ff */
[----:B------:R1:W-:Y:S02]  /*0820*/  STL.128 [R19], R12 ;  /* 0x0000000c13007387 */ /* 0x0003e40000100c00 */
.L_x_6:
[----:B------:R-:W-:Y:S05]  /*0830*/  @!P1 BRA `(.L_x_4) ;  /* 0x00000000003c9947 */ /* 0x000fea0003800000 */
[C---:B0-----:R-:W-:Y:S01]  /*0840*/  IADD3 R11, P0, PT, R10.reuse, UR10, RZ ;  /* 0x0000000a0a0b7c10 */ /* 0x041fe2000ff1e0ff */
[----:B------:R-:W-:Y:S02]  /*0850*/  IMAD.MOV R9, RZ, RZ, -R9 ;  /* 0x000000ffff097224 */ /* 0x000fe400078e0a09 */
[----:B-1----:R-:W-:Y:S01]  /*0860*/  IMAD R13, R10, 0x4, R1 ;  /* 0x000000040a0d7824 */ /* 0x002fe200078e0201 */
[----:B------:R-:W-:-:S09]  /*0870*/  IADD3.X R12, PT, PT, RZ, UR11, RZ, P0, !PT ;  /* 0x0000000bff0c7c10 */ /* 0x000fd200087fe4ff */
.L_x_7:
[----:B------:R-:W-:Y:S02]  /*0880*/  IMAD.MOV.U32 R6, RZ, RZ, R11 ;  /* 0x000000ffff067224 */ /* 0x000fe400078e000b */
[----:B------:R-:W-:-:S05]  /*0890*/  IMAD.MOV.U32 R7, RZ, RZ, R12 ;  /* 0x000000ffff077224 */ /* 0x000fca00078e000c */
[----:B------:R-:W2:Y:S01]  /*08a0*/  LDG.E.S8 R6, desc[UR6][R6.64] ;  /* 0x0000000606067981 */ /* 0x000ea2000c1e1300 */
[----:B------:R-:W-:Y:S01]  /*08b0*/  VIADD R9, R9, 0x1 ;  /* 0x0000000109097836 */ /* 0x000fe20000000000 */
[----:B------:R-:W-:-:S04]  /*08c0*/  IADD3 R11, P1, PT, R11, 0x1, RZ ;  /* 0x000000010b0b7810 */ /* 0x000fc80007f3e0ff */
[----:B------:R-:W-:Y:S01]  /*08d0*/  ISETP.NE.AND P0, PT, R9, RZ, PT ;  /* 0x000000ff0900720c */ /* 0x000fe20003f05270 */
[----:B------:R-:W-:Y:S01]  /*08e0*/  IMAD.X R12, RZ, RZ, R12, P1 ;  /* 0x000000ffff0c7224 */ /* 0x000fe200008e060c */
[----:B--2---:R-:W-:-:S05]  /*08f0*/  IADD3 R10, PT, PT, R6, -0x2f, RZ ;  /* 0xffffffd1060a7810 */ /* 0x004fca0007ffe0ff */
[----:B------:R0:W-:Y:S02]  /*0900*/  STL [R13], R10 ;  /* 0x0000000a0d007387 */ /* 0x0001e40000100800 */
[----:B0-----:R-:W-:-:S04]  /*0910*/  IADD3 R13, PT, PT, R13, 0x4, RZ ;  /* 0x000000040d0d7810 */ /* 0x001fc80007ffe0ff */
[----:B------:R-:W-:Y:S05]  /*0920*/  @P0 BRA `(.L_x_7) ;  /* 0xfffffffc00d40947 */ /* 0x000fea000383ffff */
.L_x_4:
[----:B------:R-:W-:Y:S02]  /*0930*/  ISETP.GE.U32.AND P0, PT, R5, 0x10, PT ;  /* 0x000000100500780c */ /* 0x000fe40003f06070 */
[----:B0-----:R-:W-:Y:S01]  /*0940*/  CS2R R22, SRZ ;  /* 0x0000000000167805 */ /* 0x001fe2000001ff00 */
[----:B------:R-:W-:-:S10]  /*0950*/  IMAD.MOV.U32 R20, RZ, RZ, R5 ;  /* 0x000000ffff147224 */ /* 0x000fd400078e0005 */
[----:B------:R-:W-:Y:S05]  /*0960*/  @!P0 BRA `(.L_x_8) ;  /* 0x0000000c00288947 */ /* 0x000fea0003800000 */
[----:B------:R-:W-:Y:S02]  /*0970*/  LOP3.LUT R7, R5, 0xfffffff0, RZ, 0xc0, !PT ;  /* 0xfffffff005077812 */ /* 0x000fe400078ec0ff */
[----:B------:R-:W-:-:S03]  /*0980*/  CS2R R22, SRZ ;  /* 0x0000000000167805 */ /* 0x000fc6000001ff00 */
[----:B------:R-:W-:-:S07]  /*0990*/  IMAD.MOV R7, RZ, RZ, -R7 ;  /* 0x000000ffff077224 */ /* 0x000fce00078e0a07 */
.L_x_9:
[----:B------:R-:W-:-:S05]  /*09a0*/  IADD3 R6, PT, PT, R8, 0x6, RZ ;  /* 0x0000000608067810 */ /* 0x000fca0007ffe0ff */
[----:B------:R-:W-:-:S05]  /*09b0*/  IMAD R9, R6, 0x4, R1 ;  /* 0x0000000406097824 */ /* 0x000fca00078e0201 */
[----:B-1----:R-:W2:Y:S01]  /*09c0*/  LDL R13, [R9] ;  /* 0x00000000090d7983 */ /* 0x002ea20000100800 */
[----:B------:R-:W-:Y:S01]  /*09d0*/  VIADD R7, R7, 0x10 ;  /* 0x0000001007077836 */ /* 0x000fe20000000000 */
[----:B------:R-:W-:-:S04]  /*09e0*/  MOV R10, 0xa20 ;  /* 0x00000a20000a7802 */ /* 0x000fc80000000f00 */
[----:B------:R-:W-:Y:S02]  /*09f0*/  ISETP.NE.AND P1, PT, R7, RZ, PT ;  /* 0x000000ff0700720c */ /* 0x000fe40003f25270 */
[----:B--2---:R-:W-:-:S11]  /*0a00*/  SHF.R.S32.HI R15, RZ, 0x1f, R13 ;  /* 0x0000001fff0f7819 */ /* 0x004fd6000001140d */
[----:B------:R-:W-:Y:S05]  /*0a10*/  CALL.REL.NOINC `($_Z10bruteForcePc$_Z6my_powxi) ;  /* 0x0000001800d87944 */ /* 0x000fea0003c00000 */
[----:B------:R-:W-:-:S05]  /*0a20*/  IADD3 R6, PT, PT, R8, 0x5, RZ ;  /* 0x0000000508067810 */ /* 0x000fca0007ffe0ff */
[----:B------:R-:W-:-:S05]  /*0a30*/  IMAD R9, R6, 0x4, R1 ;  /* 0x0000000406097824 */ /* 0x000fca00078e0201 */
[----:B------:R-:W2:Y:S01]  /*0a40*/  LDL R19, [R9] ;  /* 0x0000000009137983 */ /* 0x000ea20000100800 */
[----:B------:R-:W-:Y:S01]  /*0a50*/  MOV R11, R22 ;  /* 0x00000016000b7202 */ /* 0x000fe20000000f00 */
[----:B------:R-:W-:Y:S02]  /*0a60*/  IMAD.MOV.U32 R10, RZ, RZ, R23 ;  /* 0x000000ffff0a7224 */ /* 0x000fe400078e0017 */
[C---:B------:R-:W-:Y:S02]  /*0a70*/  IMAD R14, R13.reuse, UR37, RZ ;  /* 0x000000250d0e7c24 */ /* 0x040fe4000f8e02ff */
[----:B------:R-:W-:Y:S01]  /*0a80*/  IMAD.WIDE.U32 R12, R13, UR36, R10 ;  /* 0x000000240d0c7c25 */ /* 0x000fe2000f8e000a */
[----:B------:R-:W-:-:S03]  /*0a90*/  MOV R10, 0xae0 ;  /* 0x00000ae0000a7802 */ /* 0x000fc60000000f00 */
[----:B------:R-:W-:-:S04]  /*0aa0*/  IMAD R11, R15, UR36, R14 ;  /* 0x000000240f0b7c24 */ /* 0x000fc8000f8e020e */
[----:B------:R-:W-:Y:S01]  /*0ab0*/  IMAD.IADD R15, R13, 0x1, R11 ;  /* 0x000000010d0f7824 */ /* 0x000fe200078e020b */
[----:B--2---:R-:W-:-:S07]  /*0ac0*/  SHF.R.S32.HI R21, RZ, 0x1f, R19 ;  /* 0x0000001fff157819 */ /* 0x004fce0000011413 */
[----:B------:R-:W-:Y:S05]  /*0ad0*/  CALL.REL.NOINC `($_Z10bruteForcePc$_Z6my_powxi) ;  /* 0x0000001800a87944 */ /* 0x000fea0003c00000 */
[----:B------:R-:W-:-:S05]  /*0ae0*/  VIADD R6, R8, 0x4 ;  /* 0x0000000408067836 */ /* 0x000fca0000000000 */
[----:B------:R-:W-:-:S05]  /*0af0*/  LEA R9, R6, R1, 0x2 ;  /* 0x0000000106097211 */ /* 0x000fca00078e10ff */
[----:B------:R-:W2:Y:S01]  /*0b00*/  LDL R23, [R9] ;  /* 0x0000000009177983 */ /* 0x000ea20000100800 */
[----:B------:R-:W-:Y:S02]  /*0b10*/  IMAD.MOV.U32 R10, RZ, RZ, R12 ;  /* 0x000000ffff0a7224 */ /* 0x000fe400078e000c */
[----:B------:R-:W-:Y:S02]  /*0b20*/  IMAD.MOV.U32 R11, RZ, RZ, R15 ;  /* 0x000000ffff0b7224 */ /* 0x000fe400078e000f */
[C---:B------:R-:W-:Y:S02]  /*0b30*/  IMAD R14, R19.reuse, UR37, RZ ;  /* 0x00000025130e7c24 */ /* 0x040fe4000f8e02ff */
[----:B------:R-:W-:Y:S01]  /*0b40*/  IMAD.WIDE.U32 R12, R19, UR36, R10 ;  /* 0x00000024130c7c25 */ /* 0x000fe2000f8e000a */
[----:B------:R-:W-:-:S03]  /*0b50*/  MOV R10, 0xba0 ;  /* 0x00000ba0000a7802 */ /* 0x000fc60000000f00 */
[----:B------:R-:W-:-:S05]  /*0b60*/  IMAD R11, R21, UR36, R14 ;  /* 0x00000024150b7c24 */ /* 0x000fca000f8e020e */
[----:B------:R-:W-:Y:S02]  /*0b70*/  IADD3 R15, PT, PT, R13, R11, RZ ;  /* 0x0000000b0d0f7210 */ /* 0x000fe40007ffe0ff */
[----:B--2---:R-:W-:-:S07]  /*0b80*/  SHF.R.S32.HI R19, RZ, 0x1f, R23 ;  /* 0x0000001fff137819 */ /* 0x004fce0000011417 */
[----:B------:R-:W-:Y:S05]  /*0b90*/  CALL.REL.NOINC `($_Z10bruteForcePc$_Z6my_powxi) ;  /* 0x0000001800787944 */ /* 0x000fea0003c00000 */
[----:B------:R-:W-:-:S04]  /*0ba0*/  VIADD R6, R8, 0x3 ;  /* 0x0000000308067836 */ /* 0x000fc80000000000 */
        /* <DEDUP_REMOVED lines=35> */
[----:B------:R-:W-:-:S05]  /*0de0*/  IMAD R9, R8, 0x4, R1 ;  /* 0x0000000408097824 */ /* 0x000fca00078e0201 */
[----:B------:R-:W2:Y:S01]  /*0df0*/  LDL R23, [R9] ;  /* 0x0000000009177983 */ /* 0x000ea20000100800 */
[----:B------:R-:W-:Y:S01]  /*0e00*/  MOV R11, R15 ;  /* 0x0000000f000b7202 */ /* 0x000fe20000000f00 */
[----:B------:R-:W-:Y:S02]  /*0e10*/  IMAD.MOV.U32 R10, RZ, RZ, R12 ;  /* 0x000000ffff0a7224 */ /* 0x000fe400078e000c */
[C---:B------:R-:W-:Y:S02]  /*0e20*/  IMAD R6, R21.reuse, UR37, RZ ;  /* 0x0000002515067c24 */ /* 0x040fe4000f8e02ff */
[----:B------:R-:W-:Y:S01]  /*0e30*/  IMAD.WIDE.U32 R12, R21, UR36, R10 ;  /* 0x00000024150c7c25 */ /* 0x000fe2000f8e000a */
[----:B------:R-:W-:-:S03]  /*0e40*/  MOV R10, 0xeb0 ;  /* 0x00000eb0000a7802 */ /* 0x000fc60000000f00 */
[----:B------:R-:W-:Y:S02]  /*0e50*/  IMAD R11, R19, UR36, R6 ;  /* 0x00000024130b7c24 */ /* 0x000fe4000f8e0206 */
[----:B------:R-:W-:Y:S02]  /*0e60*/  VIADD R20, R8, 0xfffffff7 ;  /* 0xfffffff708147836 */ /* 0x000fe40000000000 */
[----:B------:R-:W-:Y:S01]  /*0e70*/  IMAD.MOV.U32 R6, RZ, RZ, R8 ;  /* 0x000000ffff067224 */ /* 0x000fe200078e0008 */
[----:B------:R-:W-:Y:S02]  /*0e80*/  IADD3 R15, PT, PT, R13, R11, RZ ;  /* 0x0000000b0d0f7210 */ /* 0x000fe40007ffe0ff */
[----:B--2---:R-:W-:-:S07]  /*0e90*/  SHF.R.S32.HI R19, RZ, 0x1f, R23 ;  /* 0x0000001fff137819 */ /* 0x004fce0000011417 */
[----:B------:R-:W-:Y:S05]  /*0ea0*/  CALL.REL.NOINC `($_Z10bruteForcePc$_Z6my_powxi) ;  /* 0x0000001400b47944 */ /* 0x000fea0003c00000 */
[----:B------:R-:W-:-:S05]  /*0eb0*/  VIADD R6, R8, 0xffffffff ;  /* 0xffffffff08067836 */ /* 0x000fca0000000000 */
[----:B------:R-:W-:-:S05]  /*0ec0*/  LEA R9, R6, R1, 0x2 ;  /* 0x0000000106097211 */ /* 0x000fca00078e10ff */
        /* <DEDUP_REMOVED lines=10> */
[----:B------:R-:W-:-:S05]  /*0f70*/  IADD3 R6, PT, PT, R8, -0x2, RZ ;  /* 0xfffffffe08067810 */ /* 0x000fca0007ffe0ff */
[----:B------:R-:W-:-:S05]  /*0f80*/  IMAD R9, R6, 0x4, R1 ;  /* 0x0000000406097824 */ /* 0x000fca00078e0201 */
[----:B------:R-:W2:Y:S01]  /*0f90*/  LDL R23, [R9] ;  /* 0x0000000009177983 */ /* 0x000ea20000100800 */
[----:B------:R-:W-:Y:S01]  /*0fa0*/  MOV R10, R12 ;  /* 0x0000000c000a7202 */ /* 0x000fe20000000f00 */
        /* <DEDUP_REMOVED lines=87> */
[----:B------:R-:W-:Y:S01]  /*1520*/  IMAD R11, R19, UR36, R6 ;  /* 0x00000024130b7c24 */ /* 0x000fe2000f8e0206 */
[----:B------:R-:W-:-:S03]  /*1530*/  MOV R6, R20 ;  /* 0x0000001400067202 */ /* 0x000fc60000000f00 */
[----:B------:R-:W-:Y:S01]  /*1540*/  IMAD.IADD R15, R13, 0x1, R11 ;  /* 0x000000010d0f7824 */ /* 0x000fe200078e020b */
[----:B--2---:R-:W-:-:S07]  /*1550*/  SHF.R.S32.HI R19, RZ, 0x1f, R21 ;  /* 0x0000001fff137819 */ /* 0x004fce0000011415 */
[----:B------:R-:W-:Y:S05]  /*1560*/  CALL.REL.NOINC `($_Z10bruteForcePc$_Z6my_powxi) ;  /* 0x0000001000047944 */ /* 0x000fea0003c00000 */
[----:B------:R-:W-:Y:S01]  /*1570*/  MOV R10, R12 ;  /* 0x0000000c000a7202 */ /* 0x000fe20000000f00 */
[----:B------:R-:W-:Y:S01]  /*1580*/  IMAD.MOV.U32 R11, RZ, RZ, R15 ;  /* 0x000000ffff0b7224 */ /* 0x000fe200078e000f */
[----:B------:R-:W-:Y:S01]  /*1590*/  IADD3 R8, PT, PT, R8, -0x10, RZ ;  /* 0xfffffff008087810 */ /* 0x000fe20007ffe0ff */
[C---:B------:R-:W-:Y:S02]  /*15a0*/  IMAD R6, R21.reuse, UR37, RZ ;  /* 0x0000002515067c24 */ /* 0x040fe4000f8e02ff */
[----:B------:R-:W-:-:S04]  /*15b0*/  IMAD.WIDE.U32 R10, R21, UR36, R10 ;  /* 0x00000024150a7c25 */ /* 0x000fc8000f8e000a */
[----:B------:R-:W-:Y:S01]  /*15c0*/  IMAD R9, R19, UR36, R6 ;  /* 0x0000002413097c24 */ /* 0x000fe2000f8e0206 */
[----:B------:R-:W-:-:S03]  /*15d0*/  MOV R23, R10 ;  /* 0x0000000a00177202 */ /* 0x000fc60000000f00 */
[----:B------:R-:W-:Y:S01]  /*15e0*/  IMAD.IADD R22, R11, 0x1, R9 ;  /* 0x000000010b167824 */ /* 0x000fe200078e0209 */
[----:B------:R-:W-:Y:S06]  /*15f0*/  @P1 BRA `(.L_x_9) ;  /* 0xfffffff000e81947 */ /* 0x000fec000383ffff */
[----:B------:R-:W-:-:S07]  /*1600*/  VIADD R20, R8, 0x7 ;  /* 0x0000000708147836 */ /* 0x000fce0000000000 */
.L_x_8:
[----:B------:R-:W-:-:S13]  /*1610*/  ISETP.NE.AND P0, PT, R30, RZ, PT ;  /* 0x000000ff1e00720c */ /* 0x000fda0003f05270 */
[----:B------:R-:W-:Y:S05]  /*1620*/  @!P0 BRA `(.L_x_1) ;  /* 0x0000000800948947 */ /* 0x000fea0003800000 */
[----:B------:R-:W-:Y:S02]  /*1630*/  ISETP.GE.U32.AND P0, PT, R30, 0x8, PT ;  /* 0x000000081e00780c */ /* 0x000fe40003f06070 */
[----:B------:R-:W-:-:S11]  /*1640*/  LOP3.LUT R24, R5, 0x7, RZ, 0xc0, !PT ;  /* 0x0000000705187812 */ /* 0x000fd600078ec0ff */
[----:B------:R-:W-:Y:S05]  /*1650*/  @!P0 BRA `(.L_x_10) ;  /* 0x00000004006c8947 */ /* 0x000fea0003800000 */
[----:B------:R-:W-:-:S05]  /*1660*/  IADD3 R6, PT, PT, R20, -0x1, RZ ;  /* 0xffffffff14067810 */ /* 0x000fca0007ffe0ff */
[----:B------:R-:W-:-:S05]  /*1670*/  IMAD R7, R6, 0x4, R1 ;  /* 0x0000000406077824 */ /* 0x000fca00078e0201 */
[----:B-1----:R-:W2:Y:S01]  /*1680*/  LDL R15, [R7] ;  /* 0x00000000070f7983 */ /* 0x002ea20000100800 */
[----:B------:R-:W-:Y:S02]  /*1690*/  MOV R10, 0x16c0 ;  /* 0x000016c0000a7802 */ /* 0x000fe40000000f00 */
[----:B--2---:R-:W-:-:S07]  /*16a0*/  SHF.R.S32.HI R13, RZ, 0x1f, R15 ;  /* 0x0000001fff0d7819 */ /* 0x004fce000001140f */
[----:B------:R-:W-:Y:S05]  /*16b0*/  CALL.REL.NOINC `($_Z10bruteForcePc$_Z6my_powxi) ;  /* 0x0000000c00b07944 */ /* 0x000fea0003c00000 */
[----:B------:R-:W-:-:S05]  /*16c0*/  IADD3 R6, PT, PT, R20, -0x2, RZ ;  /* 0xfffffffe14067810 */ /* 0x000fca0007ffe0ff */
[----:B------:R-:W-:-:S05]  /*16d0*/  IMAD R7, R6, 0x4, R1 ;  /* 0x0000000406077824 */ /* 0x000fca00078e0201 */
[----:B------:R-:W2:Y:S01]  /*16e0*/  LDL R19, [R7] ;  /* 0x0000000007137983 */ /* 0x000ea20000100800 */
[----:B------:R-:W-:Y:S01]  /*16f0*/  MOV R8, R23 ;  /* 0x0000001700087202 */ /* 0x000fe20000000f00 */
[----:B------:R-:W-:Y:S02]  /*1700*/  IMAD R10, R15, UR37, RZ ;  /* 0x000000250f0a7c24 */ /* 0x000fe4000f8e02ff */
[----:B------:R-:W-:Y:S02]  /*1710*/  IMAD.MOV.U32 R9, RZ, RZ, R22 ;  /* 0x000000ffff097224 */ /* 0x000fe400078e0016 */
[----:B------:R-:W-:Y:S01]  /*1720*/  IMAD R13, R13, UR36, R10 ;  /* 0x000000240d0d7c24 */ /* 0x000fe2000f8e020a */
[----:B------:R-:W-:Y:S01]  /*1730*/  MOV R10, 0x1780 ;  /* 0x00001780000a7802 */ /* 0x000fe20000000f00 */
[----:B------:R-:W-:-:S05]  /*1740*/  IMAD.WIDE.U32 R14, R15, UR36, R8 ;  /* 0x000000240f0e7c25 */ /* 0x000fca000f8e0008 */
[----:B------:R-:W-:Y:S02]  /*1750*/  IADD3 R13, PT, PT, R15, R13, RZ ;  /* 0x0000000d0f0d7210 */ /* 0x000fe40007ffe0ff */
[----:B--2---:R-:W-:-:S07]  /*1760*/  SHF.R.S32.HI R21, RZ, 0x1f, R19 ;  /* 0x0000001fff157819 */ /* 0x004fce0000011413 */
[----:B------:R-:W-:Y:S05]  /*1770*/  CALL.REL.NOINC `($_Z10bruteForcePc$_Z6my_powxi) ;  /* 0x0000000c00807944 */ /* 0x000fea0003c00000 */
[----:B------:R-:W-:-:S05]  /*1780*/  VIADD R6, R20, 0xfffffffd ;  /* 0xfffffffd14067836 */ /* 0x000fca0000000000 */
[----:B------:R-:W-:-:S05]  /*1790*/  LEA R7, R6, R1, 0x2 ;  /* 0x0000000106077211 */ /* 0x000fca00078e10ff */
[----:B------:R-:W2:Y:S01]  /*17a0*/  LDL R23, [R7] ;  /* 0x0000000007177983 */ /* 0x000ea20000100800 */
[----:B------:R-:W-:Y:S01]  /*17b0*/  IMAD.MOV.U32 R12, RZ, RZ, R14 ;  /* 0x000000ffff0c7224 */ /* 0x000fe200078e000e */
[----:B------:R-:W-:Y:S01]  /*17c0*/  MOV R10, 0x1830 ;  /* 0x00001830000a7802 */ /* 0x000fe20000000f00 */
[C---:B------:R-:W-:Y:S02]  /*17d0*/  IMAD R8, R19.reuse, UR37, RZ ;  /* 0x0000002513087c24 */ /* 0x040fe4000f8e02ff */
[----:B------:R-:W-:-:S04]  /*17e0*/  IMAD.WIDE.U32 R14, R19, UR36, R12 ;  /* 0x00000024130e7c25 */ /* 0x000fc8000f8e000c */
[----:B------:R-:W-:-:S05]  /*17f0*/  IMAD R13, R21, UR36, R8 ;  /* 0x00000024150d7c24 */ /* 0x000fca000f8e0208 */
        /* <DEDUP_REMOVED lines=48> */
[----:B------:R-:W-:-:S06]  /*1b00*/  LEA R7, R20, R1, 0x2 ;  /* 0x0000000114077211 */ /* 0x000fcc00078e10ff */
[----:B------:R-:W2:Y:S01]  /*1b10*/  LDL R7, [R7] ;  /* 0x0000000007077983 */ /* 0x000ea20000100800 */
[----:B------:R-:W-:Y:S01]  /*1b20*/  IMAD.MOV.U32 R12, RZ, RZ, R14 ;  /* 0x000000ffff0c7224 */ /* 0x000fe200078e000e */
[----:B------:R-:W-:Y:S01]  /*1b30*/  MOV R10, 0x1bb0 ;  /* 0x00001bb0000a7802 */ /* 0x000fe20000000f00 */
[C---:B------:R-:W-:Y:S02]  /*1b40*/  IMAD R6, R23.reuse, UR37, RZ ;  /* 0x0000002517067c24 */ /* 0x040fe4000f8e02ff */
[----:B------:R-:W-:-:S04]  /*1b50*/  IMAD.WIDE.U32 R14, R23, UR36, R12 ;  /* 0x00000024170e7c25 */ /* 0x000fc8000f8e000c */
[----:B------:R-:W-:Y:S01]  /*1b60*/  IMAD R13, R19, UR36, R6 ;  /* 0x00000024130d7c24 */ /* 0x000fe2000f8e0206 */
[----:B------:R-:W-:-:S03]  /*1b70*/  MOV R6, R20 ;  /* 0x0000001400067202 */ /* 0x000fc60000000f00 */
[----:B------:R-:W-:Y:S01]  /*1b80*/  IMAD.IADD R13, R15, 0x1, R13 ;  /* 0x000000010f0d7824 */ /* 0x000fe200078e020d */
[----:B--2---:R-:W-:-:S07]  /*1b90*/  SHF.R.S32.HI R19, RZ, 0x1f, R7 ;  /* 0x0000001fff137819 */ /* 0x004fce0000011407 */
[----:B------:R-:W-:Y:S05]  /*1ba0*/  CALL.REL.NOINC `($_Z10bruteForcePc$_Z6my_powxi) ;  /* 0x0000000800747944 */ /* 0x000fea0003c00000 */
[----:B------:R-:W-:Y:S01]  /*1bb0*/  MOV R12, R14 ;  /* 0x0000000e000c7202 */ /* 0x000fe20000000f00 */
[----:B------:R-:W-:-:S04]  /*1bc0*/  IMAD R8, R7, UR37, RZ ;  /* 0x0000002507087c24 */ /* 0x000fc8000f8e02ff */
[----:B------:R-:W-:-:S04]  /*1bd0*/  IMAD.WIDE.U32 R6, R7, UR36, R12 ;  /* 0x0000002407067c25 */ /* 0x000fc8000f8e000c */
[----:B------:R-:W-:Y:S01]  /*1be0*/  IMAD R9, R19, UR36, R8 ;  /* 0x0000002413097c24 */ /* 0x000fe2000f8e0208 */
[----:B------:R-:W-:-:S03]  /*1bf0*/  MOV R23, R6 ;  /* 0x0000000600177202 */ /* 0x000fc60000000f00 */
[----:B------:R-:W-:-:S07]  /*1c00*/  IMAD.IADD R22, R7, 0x1, R9 ;  /* 0x0000000107167824 */ /* 0x000fce00078e0209 */
.L_x_10:
[----:B------:R-:W-:-:S13]  /*1c10*/  ISETP.NE.AND P0, PT, R24, RZ, PT ;  /* 0x000000ff1800720c */ /* 0x000fda0003f05270 */
[----:B------:R-:W-:Y:S05]  /*1c20*/  @!P0 BRA `(.L_x_1) ;  /* 0x0000000400148947 */ /* 0x000fea0003800000 */
[----:B------:R-:W-:-:S13]  /*1c30*/  ISETP.GE.U32.AND P0, PT, R24, 0x4, PT ;  /* 0x000000041800780c */ /* 0x000fda0003f06070 */
[----:B------:R-:W-:Y:S05]  /*1c40*/  @!P0 BRA `(.L_x_11) ;  /* 0x0000000000bc8947 */ /* 0x000fea0003800000 */
[----:B------:R-:W-:-:S05]  /*1c50*/  VIADD R6, R20, 0xffffffff ;  /* 0xffffffff14067836 */ /* 0x000fca0000000000 */
[----:B-1----:R-:W-:-:S06]  /*1c60*/  LEA R13, R6, R1, 0x2 ;  /* 0x00000001060d7211 */ /* 0x002fcc00078e10ff */
[----:B------:R-:W2:Y:S01]  /*1c70*/  LDL R13, [R13] ;  /* 0x000000000d0d7983 */ /* 0x000ea20000100800 */
[----:B------:R-:W-:Y:S02]  /*1c80*/  MOV R10, 0x1cb0 ;  /* 0x00001cb0000a7802 */ /* 0x000fe40000000f00 */
[----:B--2---:R-:W-:-:S07]  /*1c90*/  SHF.R.S32.HI R8, RZ, 0x1f, R13 ;  /* 0x0000001fff087819 */ /* 0x004fce000001140d */
[----:B------:R-:W-:Y:S05]  /*1ca0*/  CALL.REL.NOINC `($_Z10bruteForcePc$_Z6my_powxi) ;  /* 0x0000000800347944 */ /* 0x000fea0003c00000 */
[----:B------:R-:W-:-:S05]  /*1cb0*/  VIADD R6, R20, 0xfffffffe ;  /* 0xfffffffe14067836 */ /* 0x000fca0000000000 */
[----:B------:R-:W-:-:S06]  /*1cc0*/  LEA R19, R6, R1, 0x2 ;  /* 0x0000000106137211 */ /* 0x000fcc00078e10ff */
[----:B------:R-:W2:Y:S01]  /*1cd0*/  LDL R19, [R19] ;  /* 0x0000000013137983 */ /* 0x000ea20000100800 */
[----:B------:R-:W-:Y:S01]  /*1ce0*/  MOV R15, R22 ;  /* 0x00000016000f7202 */ /* 0x000fe20000000f00 */
[C---:B------:R-:W-:Y:S01]  /*1cf0*/  IMAD R7, R13.reuse, UR37, RZ ;  /* 0x000000250d077c24 */ /* 0x040fe2000f8e02ff */
[----:B------:R-:W-:Y:S01]  /*1d00*/  MOV R10, 0x1d70 ;  /* 0x00001d70000a7802 */ /* 0x000fe20000000f00 */
[----:B------:R-:W-:Y:S02]  /*1d10*/  IMAD.MOV.U32 R14, RZ, RZ, R23 ;  /* 0x000000ffff0e7224 */ /* 0x000fe400078e0017 */
[----:B------:R-:W-:Y:S02]  /*1d20*/  IMAD R7, R8, UR36, R7 ;  /* 0x0000002408077c24 */ /* 0x000fe4000f8e0207 */
[----:B------:R-:W-:-:S04]  /*1d30*/  IMAD.WIDE.U32 R14, R13, UR36, R14 ;  /* 0x000000240d0e7c25 */ /* 0x000fc8000f8e000e */
[----:B------:R-:W-:Y:S01]  /*1d40*/  IMAD.IADD R13, R15, 0x1, R7 ;  /* 0x000000010f0d7824 */ /* 0x000fe200078e0207 */
[----:B--2---:R-:W-:-:S07]  /*1d50*/  SHF.R.S32.HI R8, RZ, 0x1f, R19 ;  /* 0x0000001fff087819 */ /* 0x004fce0000011413 */
[----:B------:R-:W-:Y:S05]  /*1d60*/  CALL.REL.NOINC `($_Z10bruteForcePc$_Z6my_powxi) ;  /* 0x0000000800047944 */ /* 0x000fea0003c00000 */
[----:B------:R-:W-:-:S05]  /*1d70*/  IADD3 R6, PT, PT, R20, -0x3, RZ ;  /* 0xfffffffd14067810 */ /* 0x000fca0007ffe0ff */
[----:B------:R-:W-:-:S06]  /*1d80*/  IMAD R21, R6, 0x4, R1 ;  /* 0x0000000406157824 */ /* 0x000fcc00078e0201 */
[----:B------:R-:W2:Y:S01]  /*1d90*/  LDL R21, [R21] ;  /* 0x0000000015157983 */ /* 0x000ea20000100800 */
[----:B------:R-:W-:Y:S01]  /*1da0*/  MOV R12, R14 ;  /* 0x0000000e000c7202 */ /* 0x000fe20000000f00 */
[----:B------:R-:W-:Y:S01]  /*1db0*/  IMAD R7, R19, UR37, RZ ;  /* 0x0000002513077c24 */ /* 0x000fe2000f8e02ff */
[----:B------:R-:W-:-:S03]  /*1dc0*/  MOV R10, 0x1e20 ;  /* 0x00001e20000a7802 */ /* 0x000fc60000000f00 */
[----:B------:R-:W-:-:S04]  /*1dd0*/  IMAD.WIDE.U32 R14, R19, UR36, R12 ;  /* 0x00000024130e7c25 */ /* 0x000fc8000f8e000c */
[----:B------:R-:W-:-:S04]  /*1de0*/  IMAD R7, R8, UR36, R7 ;  /* 0x0000002408077c24 */ /* 0x000fc8000f8e0207 */
        /* <DEDUP_REMOVED lines=10> */
[----:B------:R-:W-:Y:S02]  /*1e90*/  IMAD R13, R7, UR36, R6 ;  /* 0x00000024070d7c24 */ /* 0x000fe4000f8e0206 */
[----:B------:R-:W-:-:S03]  /*1ea0*/  IMAD.MOV.U32 R6, RZ, RZ, R20 ;  /* 0x000000ffff067224 */ /* 0x000fc600078e0014 */
[----:B------:R-:W-:Y:S02]  /*1eb0*/  IADD3 R13, PT, PT, R15, R13, RZ ;  /* 0x0000000d0f0d7210 */ /* 0x000fe40007ffe0ff */
[----:B--2---:R-:W-:-:S07]  /*1ec0*/  SHF.R.S32.HI R21, RZ, 0x1f, R19 ;  /* 0x0000001fff157819 */ /* 0x004fce0000011413 */
[----:B------:R-:W-:Y:S05]  /*1ed0*/  CALL.REL.NOINC `($_Z10bruteForcePc$_Z6my_powxi) ;  /* 0x0000000400a87944 */ /* 0x000fea0003c00000 */
[----:B------:R-:W-:Y:S02]  /*1ee0*/  IMAD R8, R19, UR37, RZ ;  /* 0x0000002513087c24 */ /* 0x000fe4000f8e02ff */
[----:B------:R-:W-:Y:S02]  /*1ef0*/  IMAD.MOV.U32 R12, RZ, RZ, R14 ;  /* 0x000000ffff0c7224 */ /* 0x000fe400078e000e */
[----:B------:R-:W-:Y:S02]  /*1f00*/  IMAD R9, R21, UR36, R8 ;  /* 0x0000002415097c24 */ /* 0x000fe4000f8e0208 */
[----:B------:R-:W-:-:S04]  /*1f10*/  IMAD.WIDE.U32 R6, R19, UR36, R12 ;  /* 0x0000002413067c25 */ /* 0x000fc8000f8e000c */
[----:B------:R-:W-:Y:S01]  /*1f20*/  IMAD.MOV.U32 R23, RZ, RZ, R6 ;  /* 0x000000ffff177224 */ /* 0x000fe200078e0006 */
[----:B------:R-:W-:-:S07]  /*1f30*/  IADD3 R22, PT, PT, R7, R9, RZ ;  /* 0x0000000907167210 */ /* 0x000fce0007ffe0ff */
.L_x_11:
[----:B------:R-:W-:-:S13]  /*1f40*/  LOP3.LUT P0, R8, R5, 0x3, RZ, 0xc0, !PT ;  /* 0x0000000305087812 */ /* 0x000fda000780c0ff */
[----:B------:R-:W-:Y:S05]  /*1f50*/  @!P0 BRA `(.L_x_1) ;  /* 0x0000000000488947 */ /* 0x000fea0003800000 */
[----:B------:R-:W-:-:S07]  /*1f60*/  IADD3 R8, PT, PT, -R8, RZ, RZ ;  /* 0x000000ff08087210 */ /* 0x000fce0007ffe1ff */
.L_x_12:
[----:B------:R-:W-:-:S05]  /*1f70*/  VIADD R20, R20, 0xffffffff ;  /* 0xffffffff14147836 */ /* 0x000fca0000000000 */
[----:B------:R-:W-:-:S05]  /*1f80*/  LEA R7, R20, R1, 0x2 ;  /* 0x0000000114077211 */ /* 0x000fca00078e10ff */
[----:B-1----:R-:W2:Y:S01]  /*1f90*/  LDL R13, [R7] ;  /* 0x00000000070d7983 */ /* 0x002ea20000100800 */
[----:B------:R-:W-:Y:S01]  /*1fa0*/  VIADD R8, R8, 0x1 ;  /* 0x0000000108087836 */ /* 0x000fe20000000000 */
[----:B------:R-:W-:Y:S02]  /*1fb0*/  MOV R6, R20 ;  /* 0x0000001400067202 */ /* 0x000fe40000000f00 */
[----:B------:R-:W-:Y:S02]  /*1fc0*/  MOV R10, 0x2000 ;  /* 0x00002000000a7802 */ /* 0x000fe40000000f00 */
[----:B------:R-:W-:Y:S02]  /*1fd0*/  ISETP.NE.AND P1, PT, R8, RZ, PT ;  /* 0x000000ff0800720c */ /* 0x000fe40003f25270 */
[----:B--2---:R-:W-:-:S11]  /*1fe0*/  SHF.R.S32.HI R12, RZ, 0x1f, R13 ;  /* 0x0000001fff0c7819 */ /* 0x004fd6000001140d */
[----:B------:R-:W-:Y:S05]  /*1ff0*/  CALL.REL.NOINC `($_Z10bruteForcePc$_Z6my_powxi) ;  /* 0x0000000400607944 */ /* 0x000fea0003c00000 */
[----:B------:R-:W-:Y:S01]  /*2000*/  MOV R7, R22 ;  /* 0x0000001600077202 */ /* 0x000fe20000000f00 */
[----:B------:R-:W-:Y:S02]  /*2010*/  IMAD.MOV.U32 R6, RZ, RZ, R23 ;  /* 0x000000ffff067224 */ /* 0x000fe400078e0017 */
[C---:B------:R-:W-:Y:S02]  /*2020*/  IMAD R9, R13.reuse, UR37, RZ ;  /* 0x000000250d097c24 */ /* 0x040fe4000f8e02ff */
[----:B------:R-:W-:-:S04]  /*2030*/  IMAD.WIDE.U32 R6, R13, UR36, R6 ;  /* 0x000000240d067c25 */ /* 0x000fc8000f8e0006 */
[----:B------:R-:W-:Y:S01]  /*2040*/  IMAD R9, R12, UR36, R9 ;  /* 0x000000240c097c24 */ /* 0x000fe2000f8e0209 */
[----:B------:R-:W-:-:S03]  /*2050*/  MOV R23, R6 ;  /* 0x0000000600177202 */ /* 0x000fc60000000f00 */
[----:B------:R-:W-:Y:S01]  /*2060*/  IMAD.IADD R22, R7, 0x1, R9 ;  /* 0x0000000107167824 */ /* 0x000fe200078e0209 */
[----:B------:R-:W-:Y:S06]  /*2070*/  @P1 BRA `(.L_x_12) ;  /* 0xfffffffc00bc1947 */ /* 0x000fec000383ffff */
.L_x_1:
[----:B------:R-:W-:Y:S01]  /*2080*/  IMAD.MOV.U32 R6, RZ, RZ, R5 ;  /* 0x000000ffff067224 */ /* 0x000fe200078e0005 */
[----:B------:R-:W-:-:S07]  /*2090*/  MOV R10, 0x20b0 ;  /* 0x000020b0000a7802 */ /* 0x000fce0000000f00 */
[----:B-1----:R-:W-:Y:S05]  /*20a0*/  CALL.REL.NOINC `($_Z10bruteForcePc$_Z6my_powxi) ;  /* 0x0000000400347944 */ /* 0x002fea0003c00000 */
[----:B------:R-:W-:Y:S02]  /*20b0*/  ISETP.LT.U32.AND P0, PT, R4, UR36, PT ;  /* 0x0000002404007c0c */ /* 0x000fe4000bf01070 */
[----:B------:R-:W-:-:S04]  /*20c0*/  MOV R6, UR37 ;  /* 0x0000002500067c02 */ /* 0x000fc80008000f00 */
[----:B------:R-:W-:-:S13]  /*20d0*/  ISETP.GT.AND.EX P0, PT, R6, R3, PT, P0 ;  /* 0x000000030600720c */ /* 0x000fda0003f04300 */
[----:B------:R-:W-:Y:S05]  /*20e0*/  @!P0 EXIT ;  /* 0x000000000000894d */ /* 0x000fea0003800000 */
[----:B------:R-:W0:Y:S01]  /*20f0*/  LDCU UR4, c[0x0][0x370] ;  /* 0x00006e00ff0477ac */ /* 0x000e220008000800 */
[----:B------:R-:W-:Y:S01]  /*2100*/  BSSY.RECONVERGENT B0, `(.L_x_13) ;  /* 0x000000b000007945 */ /* 0x000fe20003800200 */
[----:B0-----:R-:W-:-:S07]  /*2110*/  IMAD R5, R0, UR4, RZ ;  /* 0x0000000400057c24 */ /* 0x001fce000f8e02ff */
.L_x_15:
[----:B------:R-:W-:-:S04]  /*2120*/  ISETP.NE.U32.AND P0, PT, R4, R23, PT ;  /* 0x000000170400720c */ /* 0x000fc80003f05070 */
[----:B------:R-:W-:-:S13]  /*2130*/  ISETP.NE.AND.EX P0, PT, R3, R22, PT, P0 ;  /* 0x000000160300720c */ /* 0x000fda0003f05300 */
[----:B------:R-:W-:Y:S05]  /*2140*/  @!P0 BRA `(.L_x_14) ;  /* 0x0000000000188947 */ /* 0x000fea0003800000 */
[----:B------:R-:W-:-:S05]  /*2150*/  IADD3 R4, P0, PT, R5, R4, RZ ;  /* 0x0000000405047210 */ /* 0x000fca0007f1e0ff */
[----:B------:R-:W-:Y:S01]  /*2160*/  IMAD.X R3, RZ, RZ, R3, P0 ;  /* 0x000000ffff037224 */ /* 0x000fe200000e0603 */
[----:B------:R-:W-:-:S04]  /*2170*/  ISETP.GE.U32.AND P0, PT, R4, UR36, PT ;  /* 0x0000002404007c0c */ /* 0x000fc8000bf06070 */
[----:B------:R-:W-:-:S13]  /*2180*/  ISETP.GE.AND.EX P0, PT, R3, UR37, PT, P0 ;  /* 0x0000002503007c0c */ /* 0x000fda000bf06300 */
[----:B------:R-:W-:Y:S05]  /*2190*/  @!P0 BRA `(.L_x_15) ;  /* 0xfffffffc00e08947 */ /* 0x000fea000383ffff */
[----:B------:R-:W-:Y:S05]  /*21a0*/  EXIT ;  /* 0x000000000000794d */ /* 0x000fea0003800000 */
.L_x_14:
[----:B------:R-:W-:Y:S05]  /*21b0*/  BSYNC.RECONVERGENT B0 ;  /* 0x0000000000007941 */ /* 0x000fea0003800200 */
.L_x_13:
[----:B------:R-:W-:Y:S01]  /*21c0*/  MOV R19, 0x0 ;  /* 0x0000000000137802 */ /* 0x000fe20000000f00 */
[----:B------:R-:W0:Y:S01]  /*21d0*/  LDCU.64 UR4, c[0x4][0x8] ;  /* 0x01000100ff0477ac */ /* 0x000e220008000a00 */
[----:B------:R-:W-:Y:S02]  /*21e0*/  CS2R R6, SRZ ;  /* 0x0000000000067805 */ /* 0x000fe4000001ff00 */
[----:B------:R1:W2:Y:S01]  /*21f0*/  LDC.64 R8, c[0x4][R19] ;  /* 0x0100000013087b82 */ /* 0x0002a20000000a00 */
[----:B0-----:R-:W-:Y:S01]  /*2200*/  MOV R4, UR4 ;  /* 0x0000000400047c02 */ /* 0x001fe20008000f00 */
[----:B-1----:R-:W-:-:S07]  /*2210*/  IMAD.U32 R5, RZ, RZ, UR5 ;  /* 0x00000005ff057e24 */ /* 0x002fce000f8e00ff */
[----:B------:R-:W-:-:S07]  /*2220*/  LEPC R20, `(.L_x_16) ;  /* 0x000000001014794e */ /* 0x000fce0000000000 */
[----:B--2---:R-:W-:Y:S05]  /*2230*/  CALL.ABS.NOINC R8 ;  /* 0x0000000008007343 */ /* 0x004fea0003c00000 */
.L_x_16:
[----:B------:R-:W-:Y:S01]  /*2240*/  MOV R8, R23 ;  /* 0x0000001700087202 */ /* 0x000fe20000000f00 */
[----:B------:R-:W-:Y:S01]  /*2250*/  IMAD.MOV.U32 R9, RZ, RZ, R22 ;  /* 0x000000ffff097224 */ /* 0x000fe200078e0016 */
[----:B------:R0:W1:Y:S01]  /*2260*/  LDC.64 R10, c[0x4][R19] ;  /* 0x01000000130a7b82 */ /* 0x0000620000000a00 */
[----:B------:R-:W2:Y:S01]  /*2270*/  LDCU.64 UR4, c[0x4][0x10] ;  /* 0x01000200ff0477ac */ /* 0x000ea20008000a00 */
[----:B------:R-:W-:Y:S01]  /*2280*/  MOV R6, R18 ;  /* 0x0000001200067202 */ /* 0x000fe20000000f00 */
[----:B------:R-:W-:Y:S01]  /*2290*/  IMAD.MOV.U32 R7, RZ, RZ, R2 ;  /* 0x000000ffff077224 */ /* 0x000fe200078e0002 */
[----:B------:R0:W-:Y:S01]  /*22a0*/  STL.64 [R1+0x68], R8 ;  /* 0x0000680801007387 */ /* 0x0001e20000100a00 */
[----:B--2---:R-:W-:Y:S01]  /*22b0*/  MOV R4, UR4 ;  /* 0x0000000400047c02 */ /* 0x004fe20008000f00 */
[----:B0-----:R-:W-:-:S07]  /*22c0*/  IMAD.U32 R5, RZ, RZ, UR5 ;  /* 0x00000005ff057e24 */ /* 0x001fce000f8e00ff */
[----:B------:R-:W-:-:S07]  /*22d0*/  LEPC R20, `(.L_x_17) ;  /* 0x000000001014794e */ /* 0x000fce0000000000 */
[----:B-1----:R-:W-:Y:S05]  /*22e0*/  CALL.ABS.NOINC R10 ;  /* 0x000000000a007343 */ /* 0x002fea0003c00000 */
.L_x_17:
[----:B------:R-:W-:Y:S01]  /*22f0*/  ISETP.NE.U32.AND P0, PT, R23, RZ, PT ;  /* 0x000000ff1700720c */ /* 0x000fe20003f05070 */
[----:B------:R-:W-:Y:S01]  /*2300*/  BSSY.RECONVERGENT B0, `(.L_x_18) ;  /* 0x000001a000007945 */ /* 0x000fe20003800200 */
[----:B------:R-:W-:Y:S02]  /*2310*/  HFMA2 R0, -RZ, RZ, 0, 0 ;  /* 0x00000000ff007431 */ /* 0x000fe400000001ff */
[----:B------:R-:W-:-:S13]  /*2320*/  ISETP.NE.AND.EX P0, PT, R22, RZ, PT, P0 ;  /* 0x000000ff1600720c */ /* 0x000fda0003f05300 */
[----:B------:R-:W-:Y:S05]  /*2330*/  @!P0 BRA `(.L_x_19) ;  /* 0x0000000000588947 */ /* 0x000fea0003800000 */
[----:B------:R-:W-:Y:S01]  /*2340*/  BSSY.RECONVERGENT B1, `(.L_x_19) ;  /* 0x0000015000017945 */ /* 0x000fe20003800200 */
[----:B------:R-:W-:-:S07]  /*2350*/  IMAD.MOV.U32 R0, RZ, RZ, RZ ;  /* 0x000000ffff007224 */ /* 0x000fce00078e00ff */
.L_x_20:
[----:B0-----:R-:W-:-:S04]  /*2360*/  IMAD.WIDE.U32 R4, R22, 0xd79435f, RZ ;  /* 0x0d79435f16047825 */ /* 0x001fc800078e00ff */
[----:B------:R-:W-:-:S04]  /*2370*/  IMAD.WIDE.U32 R6, P0, R23, -0x286bca1b, R4 ;  /* 0xd79435e517067825 */ /* 0x000fc80007800004 */
[----:B------:R-:W-:Y:S01]  /*2380*/  IMAD.WIDE.U32 R4, R23, 0xd79435f, RZ ;  /* 0x0d79435f17047825 */ /* 0x000fe200078e00ff */
[----:B------:R-:W-:-:S03]  /*2390*/  IADD3.X R9, PT, PT, RZ, RZ, RZ, P0, !PT ;  /* 0x000000ffff097210 */ /* 0x000fc600007fe4ff */
[----:B------:R-:W-:Y:S01]  /*23a0*/  IMAD.MOV.U32 R8, RZ, RZ, R7 ;  /* 0x000000ffff087224 */ /* 0x000fe200078e0007 */
[----:B------:R-:W-:-:S05]  /*23b0*/  IADD3 RZ, P0, PT, R5, R6, RZ ;  /* 0x0000000605ff7210 */ /* 0x000fca0007f1e0ff */
[----:B------:R-:W-:Y:S01]  /*23c0*/  IMAD.WIDE.U32.X R4, R22, -0x286bca1b, R8, P0 ;  /* 0xd79435e516047825 */ /* 0x000fe200000e0408 */
[----:B------:R-:W-:-:S04]  /*23d0*/  ISETP.GT.U32.AND P0, PT, R23, 0x4b, PT ;  /* 0x0000004b1700780c */ /* 0x000fc80003f04070 */
[----:B------:R-:W-:Y:S02]  /*23e0*/  SHF.R.U64 R6, R4, 0x6, R5 ;  /* 0x0000000604067819 */ /* 0x000fe40000001205 */
[----:B------:R-:W-:Y:S02]  /*23f0*/  IADD3 R4, PT, PT, R1, R0, RZ ;  /* 0x0000000001047210 */ /* 0x000fe40007ffe0ff */
[----:B------:R-:W-:Y:S01]  /*2400*/  ISETP.GT.U32.AND.EX P0, PT, R22, RZ, PT, P0 ;  /* 0x000000ff1600720c */ /* 0x000fe20003f04100 */
[----:B------:R-:W-:Y:S01]  /*2410*/  IMAD R3, R6, -0x4c, R23 ;  /* 0xffffffb406037824 */ /* 0x000fe200078e0217 */
[----:B------:R-:W-:Y:S02]  /*2420*/  SHF.R.U32.HI R5, RZ, 0x6, R5 ;  /* 0x00000006ff057819 */ /* 0x000fe40000011605 */
[----:B------:R-:W-:Y:S01]  /*2430*/  IADD3 R0, PT, PT, R0, 0x1, RZ ;  /* 0x0000000100007810 */ /* 0x000fe20007ffe0ff */
[----:B------:R-:W-:Y:S01]  /*2440*/  VIADD R3, R3, 0x2f ;  /* 0x0000002f03037836 */ /* 0x000fe20000000000 */
[----:B------:R-:W-:Y:S01]  /*2450*/  MOV R23, R6 ;  /* 0x0000000600177202 */ /* 0x000fe20000000f00 */
[----:B------:R-:W-:-:S03]  /*2460*/  IMAD.MOV.U32 R22, RZ, RZ, R5 ;  /* 0x000000ffff167224 */ /* 0x000fc600078e0005 */
[----:B------:R0:W-:Y:S03]  /*2470*/  STL.U8 [R4+0x50], R3 ;  /* 0x0000500304007387 */ /* 0x0001e60000100000 */
[----:B------:R-:W-:Y:S05]  /*2480*/  @P0 BRA `(.L_x_20) ;  /* 0xfffffffc00b40947 */ /* 0x000fea000383ffff */
[----:B------:R-:W-:Y:S05]  /*2490*/  BSYNC.RECONVERGENT B1 ;  /* 0x0000000000017941 */ /* 0x000fea0003800200 */
.L_x_19:
[----:B------:R-:W-:Y:S05]  /*24a0*/  BSYNC.RECONVERGENT B0 ;  /* 0x0000000000007941 */ /* 0x000fea0003800200 */
.L_x_18:
[----:B------:R-:W-:Y:S01]  /*24b0*/  IMAD.IADD R0, R1, 0x1, R0 ;  /* 0x0000000101007824 */ /* 0x000fe200078e0200 */
[----:B0-----:R-:W-:Y:S01]  /*24c0*/  MOV R3, 0x0 ;  /* 0x0000000000037802 */ /* 0x001fe20000000f00 */
[----:B------:R-:W0:Y:S01]  /*24d0*/  LDCU.64 UR4, c[0x4][0x18] ;  /* 0x01000300ff0477ac */ /* 0x000e220008000a00 */
[----:B------:R-:W-:Y:S01]  /*24e0*/  MOV R6, R18 ;  /* 0x0000001200067202 */ /* 0x000fe20000000f00 */
[----:B------:R-:W-:Y:S01]  /*24f0*/  IMAD.MOV.U32 R7, RZ, RZ, R2 ;  /* 0x000000ffff077224 */ /* 0x000fe200078e0002 */
[----:B------:R1:W-:Y:S01]  /*2500*/  STL.U8 [R0+0x50], RZ ;  /* 0x000050ff00007387 */ /* 0x0003e20000100000 */
[----:B------:R1:W2:Y:S03]  /*2510*/  LDC.64 R8, c[0x4][R3] ;  /* 0x0100000003087b82 */ /* 0x0002a60000000a00 */
[----:B------:R1:W-:Y:S01]  /*2520*/  STL.64 [R1+0x68], R16 ;  /* 0x0000681001007387 */ /* 0x0003e20000100a00 */
[----:B0-----:R-:W-:Y:S01]  /*2530*/  MOV R4, UR4 ;  /* 0x0000000400047c02 */ /* 0x001fe20008000f00 */
[----:B-1----:R-:W-:-:S07]  /*2540*/  IMAD.U32 R5, RZ, RZ, UR5 ;  /* 0x00000005ff057e24 */ /* 0x002fce000f8e00ff */
[----:B------:R-:W-:-:S07]  /*2550*/  LEPC R20, `(.L_x_21) ;  /* 0x000000001014794e */ /* 0x000fce0000000000 */
[----:B--2---:R-:W-:Y:S05]  /*2560*/  CALL.ABS.NOINC R8 ;  /* 0x0000000008007343 */ /* 0x004fea0003c00000 */
.L_x_21:
[----:B------:R-:W-:Y:S05]  /*2570*/  EXIT ;  /* 0x000000000000794d */ /* 0x000fea0003800000 */
        .type           $_Z10bruteForcePc$_Z6my_powxi,@function
        .size           $_Z10bruteForcePc$_Z6my_powxi,(.L_x_30 - $_Z10bruteForcePc$_Z6my_powxi)
$_Z10bruteForcePc$_Z6my_powxi:
[----:B------:R-:W-:Y:S01]  /*2580*/  ISETP.NE.AND P0, PT, R6, RZ, PT ;  /* 0x000000ff0600720c */ /* 0x000fe20003f05270 */
[----:B------:R-:W-:Y:S01]  /*2590*/  UMOV UR4, 0x1 ;  /* 0x0000000100047882 */ /* 0x000fe20000000000 */
[----:B------:R-:W-:-:S11]  /*25a0*/  UMOV UR5, URZ ;  /* 0x000000ff00057c82 */ /* 0x000fd60008000000 */
[----:B------:R-:W-:Y:S05]  /*25b0*/  @!P0 BRA `(.L_x_22) ;  /* 0x0000000000d08947 */ /* 0x000fea0003800000 */
[C---:B------:R-:W-:Y:S01]  /*25c0*/  ISETP.GE.U32.AND P0, PT, R6.reuse, 0x4, PT ;  /* 0x000000040600780c */ /* 0x040fe20003f06070 */
[----:B------:R-:W-:Y:S01]  /*25d0*/  UMOV UR4, 0x1 ;  /* 0x0000000100047882 */ /* 0x000fe20000000000 */
[----:B------:R-:W-:Y:S01]  /*25e0*/  UMOV UR5, URZ ;  /* 0x000000ff00057c82 */ /* 0x000fe20008000000 */
[----:B------:R-:W-:-:S10]  /*25f0*/  LOP3.LUT R9, R6, 0x3, RZ, 0xc0, !PT ;  /* 0x0000000306097812 */ /* 0x000fd400078ec0ff */
[----:B------:R-:W-:Y:S05]  /*2600*/  @!P0 BRA `(.L_x_23) ;  /* 0x0000000000948947 */ /* 0x000fea0003800000 */
[----:B------:R-:W-:Y:S01]  /*2610*/  LOP3.LUT R6, R6, 0xfffffffc, RZ, 0xc0, !PT ;  /* 0xfffffffc06067812 */ /* 0x000fe200078ec0ff */
[----:B------:R-:W-:Y:S01]  /*2620*/  UMOV UR4, 0x1 ;  /* 0x0000000100047882 */ /* 0x000fe20000000000 */
[----:B------:R-:W-:Y:S02]  /*2630*/  UMOV UR5, URZ ;  /* 0x000000ff00057c82 */ /* 0x000fe40008000000 */
[----:B------:R-:W-:-:S04]  /*2640*/  IADD3 R6, PT, PT, -R6, RZ, RZ ;  /* 0x000000ff06067210 */ /* 0x000fc80007ffe1ff */
[----:B------:R-:W-:-:S13]  /*2650*/  ISETP.GE.AND P0, PT, R6, RZ, PT ;  /* 0x000000ff0600720c */ /* 0x000fda0003f06270 */
[----:B------:R-:W-:Y:S05]  /*2660*/  @P0 BRA `(.L_x_24) ;  /* 0x0000000000600947 */ /* 0x000fea0003800000 */
[----:B------:R-:W-:Y:S01]  /*2670*/  IMAD.MOV R11, RZ, RZ, -R6 ;  /* 0x000000ffff0b7224 */ /* 0x000fe200078e0a06 */
[----:B------:R-:W-:-:S04]  /*2680*/  PLOP3.LUT P0, PT, PT, PT, PT, 0x80, 0x8 ;  /* 0x000000000008781c */ /* 0x000fc80003f0f070 */
[----:B------:R-:W-:-:S13]  /*2690*/  ISETP.GT.AND P2, PT, R11, 0xc, PT ;  /* 0x0000000c0b00780c */ /* 0x000fda0003f44270 */
[----:B------:R-:W-:Y:S05]  /*26a0*/  @!P2 BRA `(.L_x_25) ;  /* 0x00000000001ca947 */ /* 0x000fea0003800000 */
[----:B------:R-:W-:-:S13]  /*26b0*/  PLOP3.LUT P0, PT, PT, PT, PT, 0x8, 0x80 ;  /* 0x000000000080781c */ /* 0x000fda0003f0e170 */
.L_x_26:
[----:B------:R-:W-:Y:S01]  /*26c0*/  IADD3 R6, PT, PT, R6, 0x10, RZ ;  /* 0x0000001006067810 */ /* 0x000fe20007ffe0ff */
[----:B------:R-:W-:Y:S01]  /*26d0*/  UMOV UR5, UR4 ;  /* 0x0000000400057c82 */ /* 0x000fe20008000000 */
[----:B------:R-:W-:Y:S02]  /*26e0*/  UMOV UR4, URZ ;  /* 0x000000ff00047c82 */ /* 0x000fe40008000000 */
[----:B------:R-:W-:-:S13]  /*26f0*/  ISETP.GE.AND P2, PT, R6, -0xc, PT ;  /* 0xfffffff40600780c */ /* 0x000fda0003f46270 */
[----:B------:R-:W-:Y:S05]  /*2700*/  @!P2 BRA `(.L_x_26) ;  /* 0xfffffffc00eca947 */ /* 0x000fea000383ffff */
[----:B------:R-:W-:-:S12]  /*2710*/  UIMAD UR5, UR5, 0x6198fa41, URZ ;  /* 0x6198fa41050578a4 */ /* 0x000fd8000f8e02ff */
.L_x_25:
[----:B------:R-:W-:-:S05]  /*2720*/  IMAD.MOV R11, RZ, RZ, -R6 ;  /* 0x000000ffff0b7224 */ /* 0x000fca00078e0a06 */
[----:B------:R-:W-:-:S13]  /*2730*/  ISETP.GT.AND P2, PT, R11, 0x4, PT ;  /* 0x000000040b00780c */ /* 0x000fda0003f44270 */
[----:B------:R-:W-:Y:S05]  /*2740*/  @!P2 BRA `(.L_x_27) ;  /* 0x000000000020a947 */ /* 0x000fea0003800000 */
[----:B------:R-:W-:Y:S01]  /*2750*/  UIMAD.WIDE.U32 UR6, UR4, 0x1fd1100, URZ ;  /* 0x01fd1100040678a5 */ /* 0x000fe2000f8e00ff */
[----:B------:R-:W-:Y:S01]  /*2760*/  PLOP3.LUT P0, PT, PT, PT, PT, 0x8, 0x80 ;  /* 0x000000000080781c */ /* 0x000fe20003f0e170 */
[----:B------:R-:W-:Y:S01]  /*2770*/  UIMAD UR5, UR5, 0x1fd1100, URZ ;  /* 0x01fd1100050578a4 */ /* 0x000fe2000f8e02ff */
[----:B------:R-:W-:-:S03]  /*2780*/  IADD3 R6, PT, PT, R6, 0x8, RZ ;  /* 0x0000000806067810 */ /* 0x000fc60007ffe0ff */
[----:B------:R-:W-:Y:S02]  /*2790*/  UIADD3 UR7, UPT, UPT, UR7, UR5, URZ ;  /* 0x0000000507077290 */ /* 0x000fe4000fffe0ff */
[----:B------:R-:W-:Y:S02]  /*27a0*/  UIMAD.WIDE.U32 UR4, UR6, 0x1fd1100, URZ ;  /* 0x01fd1100060478a5 */ /* 0x000fe4000f8e00ff */
[----:B------:R-:W-:-:S04]  /*27b0*/  UIMAD UR7, UR7, 0x1fd1100, URZ ;  /* 0x01fd1100070778a4 */ /* 0x000fc8000f8e02ff */
[----:B------:R-:W-:-:S12]  /*27c0*/  UIADD3 UR5, UPT, UPT, UR5, UR7, URZ ;  /* 0x0000000705057290 */ /* 0x000fd8000fffe0ff */
.L_x_27:
[----:B------:R-:W-:-:S13]  /*27d0*/  ISETP.NE.OR P0, PT, R6, RZ, P0 ;  /* 0x000000ff0600720c */ /* 0x000fda0000705670 */
[----:B------:R-:W-:Y:S05]  /*27e0*/  @!P0 BRA `(.L_x_23) ;  /* 0x00000000001c8947 */ /* 0x000fea0003800000 */
.L_x_24:
[----:B------:R-:W-:Y:S01]  /*27f0*/  VIADD R6, R6, 0x4 ;  /* 0x0000000406067836 */ /* 0x000fe20000000000 */
[----:B------:R-:W-:Y:S02]  /*2800*/  UIMAD.WIDE.U32 UR6, UR4, 0x1fd1100, URZ ;  /* 0x01fd1100040678a5 */ /* 0x000fe4000f8e00ff */
[----:B------:R-:W-:Y:S02]  /*2810*/  UIMAD UR5, UR5, 0x1fd1100, URZ ;  /* 0x01fd1100050578a4 */ /* 0x000fe4000f8e02ff */
[----:B------:R-:W-:Y:S02]  /*2820*/  ISETP.NE.AND P0, PT, R6, RZ, PT ;  /* 0x000000ff0600720c */ /* 0x000fe40003f05270 */
[----:B------:R-:W-:Y:S01]  /*2830*/  UIADD3 UR5, UPT, UPT, UR7, UR5, URZ ;  /* 0x0000000507057290 */ /* 0x000fe2000fffe0ff */
[----:B------:R-:W-:-:S10]  /*2840*/  UMOV UR4, UR6 ;  /* 0x0000000600047c82 */ /* 0x000fd40008000000 */
[----:B------:R-:W-:Y:S05]  /*2850*/  @P0 BRA `(.L_x_24) ;  /* 0xfffffffc00e40947 */ /* 0x000fea000383ffff */
.L_x_23:
[----:B------:R-:W-:-:S13]  /*2860*/  ISETP.NE.AND P0, PT, R9, RZ, PT ;  /* 0x000000ff0900720c */ /* 0x000fda0003f05270 */
[----:B------:R-:W-:Y:S05]  /*2870*/  @!P0 BRA `(.L_x_22) ;  /* 0x0000000000208947 */ /* 0x000fea0003800000 */
[----:B------:R-:W-:-:S07]  /*2880*/  IADD3 R9, PT, PT, -R9, RZ, RZ ;  /* 0x000000ff09097210 */ /* 0x000fce0007ffe1ff */
.L_x_28:
[----:B------:R-:W-:Y:S01]  /*2890*/  VIADD R9, R9, 0x1 ;  /* 0x0000000109097836 */ /* 0x000fe20000000000 */
[----:B------:R-:W-:Y:S02]  /*28a0*/  UIMAD.WIDE.U32 UR6, UR4, 0x4c, URZ ;  /* 0x0000004c040678a5 */ /* 0x000fe4000f8e00ff */
[----:B------:R-:W-:Y:S02]  /*28b0*/  UIMAD UR5, UR5, 0x4c, URZ ;  /* 0x0000004c050578a4 */ /* 0x000fe4000f8e02ff */
[----:B------:R-:W-:Y:S02]  /*28c0*/  ISETP.NE.AND P0, PT, R9, RZ, PT ;  /* 0x000000ff0900720c */ /* 0x000fe40003f05270 */
[----:B------:R-:W-:Y:S01]  /*28d0*/  UIADD3 UR5, UPT, UPT, UR7, UR5, URZ ;  /* 0x0000000507057290 */ /* 0x000fe2000fffe0ff */
[----:B------:R-:W-:-:S10]  /*28e0*/  UMOV UR4, UR6 ;  /* 0x0000000600047c82 */ /* 0x000fd40008000000 */
[----:B------:R-:W-:Y:S05]  /*28f0*/  @P0 BRA `(.L_x_28) ;  /* 0xfffffffc00e40947 */ /* 0x000fea000383ffff */
.L_x_22:
[----:B------:R-:W-:Y:S01]  /*2900*/  HFMA2 R11, -RZ, RZ, 0, 0 ;  /* 0x00000000ff0b7431 */ /* 0x000fe200000001ff */
[----:B------:R-:W-:Y:S01]  /*2910*/  UMOV UR36, UR4 ;  /* 0x0000000400247c82 */ /* 0x000fe20008000000 */
[----:B------:R-:W-:Y:S02]  /*2920*/  UMOV UR37, UR5 ;  /* 0x0000000500257c82 */ /* 0x000fe40008000000 */
[----:B------:R-:W-:Y:S05]  /*2930*/  RET.REL.NODEC R10 `(_Z10bruteForcePc) ;  /* 0xffffffd40ab07950 */ /* 0x000fea0003c3ffff */
.L_x_29:
[----:B------:R-:W-:-:S00]  /*2940*/  BRA `(.L_x_29) ;  /* 0xfffffffc00fc7947 */ /* 0x000fc0000383ffff */
[----:B------:R-:W-:-:S00]  /*2950*/  NOP ;  /* 0x0000000000007918 */ /* 0x000fc00000000000 */
        /* <DEDUP_REMOVED lines=10> */
.L_x_30:


//--------------------- .nv.global.init           --------------------------
	.section	.nv.global.init,"aw",@progbits
.nv.global.init:
	.type		$str,@object
	.size		$str,($str$2 - $str)
$str:
        /*0000*/ 	.byte	0x46, 0x6f, 0x75, 0x6e, 0x64, 0x20, 0x70, 0x61, 0x73, 0x73, 0x77, 0x6f, 0x72, 0x64, 0x21, 0x0a
        /*0010*/ 	.byte	0x00
	.type		$str$2,@object
	.size		$str$2,($str$1 - $str$2)
$str$2:
        /*0011*/ 	.byte	0x46, 0x6f, 0x75, 0x6e, 0x64, 0x20, 0x70, 0x61, 0x73, 0x73, 0x77, 0x6f, 0x72, 0x64, 0x3a, 0x20
        /*0021*/ 	.byte	0x25, 0x73, 0x0a, 0x00
	.type		$str$1,@object
	.size		$str$1,(.L_1 - $str$1)
$str$1:
        /*0025*/ 	.byte	0x50, 0x61, 0x73, 0x73, 0x77, 0x6f, 0x72, 0x64, 0x20, 0x69, 0x6e, 0x20, 0x64, 0x65, 0x63, 0x69
        /*0035*/ 	.byte	0x6d, 0x61, 0x6c, 0x20, 0x62, 0x61, 0x73, 0x65, 0x3a, 0x20, 0x25, 0x6c, 0x6c, 0x69, 0x0a, 0x00
.L_1:


//--------------------- .nv.shared.reserved.0     --------------------------
	.section	.nv.shared.reserved.0,"aw",@nobits
	.weak		__nv_reservedSMEM_offset_0_alias
	.size		__nv_reservedSMEM_offset_0_alias, 0, 64
	.other		__nv_reservedSMEM_offset_0_alias,@"STO_CUDA_RESERVED_SHARED STV_DEFAULT"
__nv_reservedSMEM_offset_0_alias:
	.zero		0
	.zero		64


//--------------------- .nv.constant0._Z10bruteForcePc --------------------------
	.section	.nv.constant0._Z10bruteForcePc,"a",@progbits
	.sectionflags	@""
	.align	4
.nv.constant0._Z10bruteForcePc:
	.zero		904


//--------------------- SYMBOLS --------------------------

	.type		.nv.reservedSmem.offset0,@object
	.size		.nv.reservedSmem.offset0,0x4
	.type		vprintf,@function
